//
// Generated by NVIDIA NVVM Compiler
//
// Compiler Build ID: CL-36424714
// Cuda compilation tools, release 13.0, V13.0.88
// Based on NVVM 20.0.0
//

.version 9.0
.target sm_100
.address_size 64

	// .globl	_Z12layout_transPfPimmi
.extern .func  (.param .b32 func_retval0) vprintf
(
	.param .b64 vprintf_param_0,
	.param .b64 vprintf_param_1
)
;
// _ZZ14layout_compactPiPfmiE9add_times has been demoted
.global .align 1 .b8 $str[20] = {37, 100, 44, 32, 37, 100, 44, 32, 37, 100, 44, 32, 37, 102, 44, 32, 37, 102, 10};

.visible .entry _Z12layout_transPfPimmi(
	.param .u64 .ptr .align 1 _Z12layout_transPfPimmi_param_0,
	.param .u64 .ptr .align 1 _Z12layout_transPfPimmi_param_1,
	.param .u64 _Z12layout_transPfPimmi_param_2,
	.param .u64 _Z12layout_transPfPimmi_param_3,
	.param .u32 _Z12layout_transPfPimmi_param_4
)
{
	.reg .pred 	%p<10>;
	.reg .b32 	%r<142>;
	.reg .b64 	%rd<79>;

	ld.param.u64 	%rd26, [_Z12layout_transPfPimmi_param_0];
	ld.param.u32 	%r17, [_Z12layout_transPfPimmi_param_4];
	cvta.to.global.u64 	%rd1, %rd26;
	mov.u32 	%r18, %ctaid.x;
	mov.u32 	%r19, %ntid.x;
	mov.u32 	%r20, %tid.x;
	mad.lo.s32 	%r21, %r18, %r19, %r20;
	cvt.s64.s32 	%rd2, %r21;
	setp.lt.s32 	%p1, %r17, 1;
	@%p1 bra 	$L__BB0_13;
	shl.b64 	%rd27, %rd2, 2;
	add.s64 	%rd3, %rd1, %rd27;
	setp.lt.u32 	%p2, %r17, 16;
	mov.b32 	%r138, 0;
	@%p2 bra 	$L__BB0_4;
	ld.param.u64 	%rd75, [_Z12layout_transPfPimmi_param_3];
	ld.param.u64 	%rd73, [_Z12layout_transPfPimmi_param_2];
	ld.param.u64 	%rd71, [_Z12layout_transPfPimmi_param_1];
	and.b32  	%r138, %r17, 2147483632;
	cvta.to.global.u64 	%rd29, %rd71;
	add.s64 	%rd77, %rd29, %rd27;
	mul.lo.s64 	%rd5, %rd75, %rd73;
	shl.b64 	%rd6, %rd5, 3;
	mul.lo.s64 	%rd7, %rd5, 12;
	shl.b64 	%rd8, %rd5, 4;
	mul.lo.s64 	%rd9, %rd5, 20;
	mul.lo.s64 	%rd10, %rd5, 40;
	mul.lo.s64 	%rd11, %rd5, 44;
	mul.lo.s64 	%rd12, %rd5, 48;
	mul.lo.s64 	%rd13, %rd5, 52;
	mul.lo.s64 	%rd14, %rd5, 56;
	mov.b32 	%r136, 0;
$L__BB0_3:
	.pragma "nounroll";
	ld.global.u32 	%r24, [%rd3];
	shr.u32 	%r25, %r24, %r136;
	and.b32  	%r26, %r25, 1;
	st.global.u32 	[%rd77], %r26;
	ld.global.u32 	%r27, [%rd3];
	add.s32 	%r28, %r136, 1;
	shr.u32 	%r29, %r27, %r28;
	and.b32  	%r30, %r29, 1;
	shl.b64 	%rd30, %rd5, 2;
	add.s64 	%rd31, %rd77, %rd30;
	st.global.u32 	[%rd31], %r30;
	ld.global.u32 	%r31, [%rd3];
	add.s32 	%r32, %r136, 2;
	shr.u32 	%r33, %r31, %r32;
	and.b32  	%r34, %r33, 1;
	add.s64 	%rd32, %rd77, %rd6;
	st.global.u32 	[%rd32], %r34;
	ld.global.u32 	%r35, [%rd3];
	add.s32 	%r36, %r136, 3;
	shr.u32 	%r37, %r35, %r36;
	and.b32  	%r38, %r37, 1;
	add.s64 	%rd33, %rd77, %rd7;
	st.global.u32 	[%rd33], %r38;
	ld.global.u32 	%r39, [%rd3];
	add.s32 	%r40, %r136, 4;
	shr.u32 	%r41, %r39, %r40;
	and.b32  	%r42, %r41, 1;
	add.s64 	%rd34, %rd77, %rd8;
	st.global.u32 	[%rd34], %r42;
	ld.global.u32 	%r43, [%rd3];
	add.s32 	%r44, %r136, 5;
	shr.u32 	%r45, %r43, %r44;
	and.b32  	%r46, %r45, 1;
	add.s64 	%rd35, %rd77, %rd9;
	st.global.u32 	[%rd35], %r46;
	ld.global.u32 	%r47, [%rd3];
	add.s32 	%r48, %r136, 6;
	shr.u32 	%r49, %r47, %r48;
	and.b32  	%r50, %r49, 1;
	mad.lo.s64 	%rd36, %rd5, 24, %rd77;
	st.global.u32 	[%rd36], %r50;
	ld.global.u32 	%r51, [%rd3];
	add.s32 	%r52, %r136, 7;
	shr.u32 	%r53, %r51, %r52;
	and.b32  	%r54, %r53, 1;
	mad.lo.s64 	%rd37, %rd5, 28, %rd77;
	st.global.u32 	[%rd37], %r54;
	ld.global.u32 	%r55, [%rd3];
	add.s32 	%r56, %r136, 8;
	shr.u32 	%r57, %r55, %r56;
	and.b32  	%r58, %r57, 1;
	shl.b64 	%rd38, %rd5, 5;
	add.s64 	%rd39, %rd77, %rd38;
	st.global.u32 	[%rd39], %r58;
	ld.global.u32 	%r59, [%rd3];
	add.s32 	%r60, %r136, 9;
	shr.u32 	%r61, %r59, %r60;
	and.b32  	%r62, %r61, 1;
	mad.lo.s64 	%rd40, %rd5, 36, %rd77;
	st.global.u32 	[%rd40], %r62;
	ld.global.u32 	%r63, [%rd3];
	add.s32 	%r64, %r136, 10;
	shr.u32 	%r65, %r63, %r64;
	and.b32  	%r66, %r65, 1;
	add.s64 	%rd41, %rd77, %rd10;
	st.global.u32 	[%rd41], %r66;
	ld.global.u32 	%r67, [%rd3];
	add.s32 	%r68, %r136, 11;
	shr.u32 	%r69, %r67, %r68;
	and.b32  	%r70, %r69, 1;
	add.s64 	%rd42, %rd77, %rd11;
	st.global.u32 	[%rd42], %r70;
	ld.global.u32 	%r71, [%rd3];
	add.s32 	%r72, %r136, 12;
	shr.u32 	%r73, %r71, %r72;
	and.b32  	%r74, %r73, 1;
	add.s64 	%rd43, %rd77, %rd12;
	st.global.u32 	[%rd43], %r74;
	ld.global.u32 	%r75, [%rd3];
	add.s32 	%r76, %r136, 13;
	shr.u32 	%r77, %r75, %r76;
	and.b32  	%r78, %r77, 1;
	add.s64 	%rd44, %rd77, %rd13;
	st.global.u32 	[%rd44], %r78;
	ld.global.u32 	%r79, [%rd3];
	add.s32 	%r80, %r136, 14;
	shr.u32 	%r81, %r79, %r80;
	and.b32  	%r82, %r81, 1;
	add.s64 	%rd45, %rd77, %rd14;
	st.global.u32 	[%rd45], %r82;
	ld.global.u32 	%r83, [%rd3];
	add.s32 	%r84, %r136, 15;
	shr.u32 	%r85, %r83, %r84;
	and.b32  	%r86, %r85, 1;
	mad.lo.s64 	%rd46, %rd5, 60, %rd77;
	st.global.u32 	[%rd46], %r86;
	shl.b64 	%rd47, %rd5, 6;
	add.s64 	%rd77, %rd77, %rd47;
	add.s32 	%r136, %r136, 16;
	setp.ne.s32 	%p3, %r136, %r138;
	@%p3 bra 	$L__BB0_3;
$L__BB0_4:
	and.b32  	%r5, %r17, 15;
	setp.eq.s32 	%p4, %r5, 0;
	@%p4 bra 	$L__BB0_13;
	ld.param.u64 	%rd76, [_Z12layout_transPfPimmi_param_3];
	ld.param.u64 	%rd74, [_Z12layout_transPfPimmi_param_2];
	ld.param.u64 	%rd72, [_Z12layout_transPfPimmi_param_1];
	mul.lo.s64 	%rd17, %rd76, %rd74;
	cvta.to.global.u64 	%rd18, %rd72;
	and.b32  	%r6, %r17, 7;
	setp.lt.u32 	%p5, %r5, 8;
	@%p5 bra 	$L__BB0_7;
	ld.global.u32 	%r87, [%rd3];
	shr.u32 	%r88, %r87, %r138;
	and.b32  	%r89, %r88, 1;
	cvt.u64.u32 	%rd48, %r138;
	mad.lo.s64 	%rd49, %rd17, %rd48, %rd2;
	shl.b64 	%rd50, %rd49, 2;
	add.s64 	%rd51, %rd18, %rd50;
	st.global.u32 	[%rd51], %r89;
	add.s32 	%r90, %r138, 1;
	ld.global.u32 	%r91, [%rd3];
	shr.u32 	%r92, %r91, %r90;
	and.b32  	%r93, %r92, 1;
	shl.b64 	%rd52, %rd17, 2;
	add.s64 	%rd53, %rd51, %rd52;
	st.global.u32 	[%rd53], %r93;
	add.s32 	%r94, %r138, 2;
	ld.global.u32 	%r95, [%rd3];
	shr.u32 	%r96, %r95, %r94;
	and.b32  	%r97, %r96, 1;
	add.s64 	%rd54, %rd53, %rd52;
	st.global.u32 	[%rd54], %r97;
	add.s32 	%r98, %r138, 3;
	ld.global.u32 	%r99, [%rd3];
	shr.u32 	%r100, %r99, %r98;
	and.b32  	%r101, %r100, 1;
	add.s64 	%rd55, %rd54, %rd52;
	st.global.u32 	[%rd55], %r101;
	add.s32 	%r102, %r138, 4;
	ld.global.u32 	%r103, [%rd3];
	shr.u32 	%r104, %r103, %r102;
	and.b32  	%r105, %r104, 1;
	add.s64 	%rd56, %rd55, %rd52;
	st.global.u32 	[%rd56], %r105;
	add.s32 	%r106, %r138, 5;
	ld.global.u32 	%r107, [%rd3];
	shr.u32 	%r108, %r107, %r106;
	and.b32  	%r109, %r108, 1;
	add.s64 	%rd57, %rd56, %rd52;
	st.global.u32 	[%rd57], %r109;
	add.s32 	%r110, %r138, 6;
	ld.global.u32 	%r111, [%rd3];
	shr.u32 	%r112, %r111, %r110;
	and.b32  	%r113, %r112, 1;
	add.s64 	%rd58, %rd57, %rd52;
	st.global.u32 	[%rd58], %r113;
	add.s32 	%r114, %r138, 7;
	ld.global.u32 	%r115, [%rd3];
	shr.u32 	%r116, %r115, %r114;
	and.b32  	%r117, %r116, 1;
	add.s64 	%rd59, %rd58, %rd52;
	st.global.u32 	[%rd59], %r117;
	add.s32 	%r138, %r138, 8;
$L__BB0_7:
	setp.eq.s32 	%p6, %r6, 0;
	@%p6 bra 	$L__BB0_13;
	and.b32  	%r9, %r17, 3;
	setp.lt.u32 	%p7, %r6, 4;
	@%p7 bra 	$L__BB0_10;
	ld.global.u32 	%r118, [%rd3];
	shr.u32 	%r119, %r118, %r138;
	and.b32  	%r120, %r119, 1;
	cvt.u64.u32 	%rd60, %r138;
	mad.lo.s64 	%rd61, %rd17, %rd60, %rd2;
	shl.b64 	%rd62, %rd61, 2;
	add.s64 	%rd63, %rd18, %rd62;
	st.global.u32 	[%rd63], %r120;
	add.s32 	%r121, %r138, 1;
	ld.global.u32 	%r122, [%rd3];
	shr.u32 	%r123, %r122, %r121;
	and.b32  	%r124, %r123, 1;
	shl.b64 	%rd64, %rd17, 2;
	add.s64 	%rd65, %rd63, %rd64;
	st.global.u32 	[%rd65], %r124;
	add.s32 	%r125, %r138, 2;
	ld.global.u32 	%r126, [%rd3];
	shr.u32 	%r127, %r126, %r125;
	and.b32  	%r128, %r127, 1;
	add.s64 	%rd66, %rd65, %rd64;
	st.global.u32 	[%rd66], %r128;
	add.s32 	%r129, %r138, 3;
	ld.global.u32 	%r130, [%rd3];
	shr.u32 	%r131, %r130, %r129;
	and.b32  	%r132, %r131, 1;
	add.s64 	%rd67, %rd66, %rd64;
	st.global.u32 	[%rd67], %r132;
	add.s32 	%r138, %r138, 4;
$L__BB0_10:
	setp.eq.s32 	%p8, %r9, 0;
	@%p8 bra 	$L__BB0_13;
	cvt.u64.u32 	%rd68, %r138;
	mad.lo.s64 	%rd69, %rd17, %rd68, %rd2;
	shl.b64 	%rd70, %rd69, 2;
	add.s64 	%rd78, %rd18, %rd70;
	shl.b64 	%rd20, %rd17, 2;
	neg.s32 	%r140, %r9;
$L__BB0_12:
	.pragma "nounroll";
	ld.global.u32 	%r133, [%rd3];
	shr.u32 	%r134, %r133, %r138;
	and.b32  	%r135, %r134, 1;
	st.global.u32 	[%rd78], %r135;
	add.s32 	%r138, %r138, 1;
	add.s64 	%rd78, %rd78, %rd20;
	add.s32 	%r140, %r140, 1;
	setp.ne.s32 	%p9, %r140, 0;
	@%p9 bra 	$L__BB0_12;
$L__BB0_13:
	ret;

}
	// .globl	_Z18uint8_layout_transPhPimm
.visible .entry _Z18uint8_layout_transPhPimm(
	.param .u64 .ptr .align 1 _Z18uint8_layout_transPhPimm_param_0,
	.param .u64 .ptr .align 1 _Z18uint8_layout_transPhPimm_param_1,
	.param .u64 _Z18uint8_layout_transPhPimm_param_2,
	.param .u64 _Z18uint8_layout_transPhPimm_param_3
)
{
	.reg .b16 	%rs<3>;
	.reg .b32 	%r<26>;
	.reg .b64 	%rd<20>;

	ld.param.u64 	%rd1, [_Z18uint8_layout_transPhPimm_param_0];
	ld.param.u64 	%rd2, [_Z18uint8_layout_transPhPimm_param_1];
	ld.param.u64 	%rd3, [_Z18uint8_layout_transPhPimm_param_2];
	ld.param.u64 	%rd4, [_Z18uint8_layout_transPhPimm_param_3];
	cvta.to.global.u64 	%rd5, %rd1;
	mov.u32 	%r1, %ctaid.x;
	mov.u32 	%r2, %ntid.x;
	mov.u32 	%r3, %tid.x;
	mad.lo.s32 	%r4, %r1, %r2, %r3;
	mul.lo.s64 	%rd6, %rd4, %rd3;
	cvt.s64.s32 	%rd7, %r4;
	add.s64 	%rd8, %rd5, %rd7;
	cvta.to.global.u64 	%rd9, %rd2;
	ld.global.u8 	%r5, [%rd8];
	and.b32  	%r6, %r5, 1;
	mul.wide.s32 	%rd10, %r4, 4;
	add.s64 	%rd11, %rd9, %rd10;
	st.global.u32 	[%rd11], %r6;
	ld.global.u8 	%r7, [%rd8];
	shr.u32 	%r8, %r7, 1;
	and.b32  	%r9, %r8, 1;
	shl.b64 	%rd12, %rd6, 2;
	add.s64 	%rd13, %rd11, %rd12;
	st.global.u32 	[%rd13], %r9;
	ld.global.u8 	%r10, [%rd8];
	shr.u32 	%r11, %r10, 2;
	and.b32  	%r12, %r11, 1;
	add.s64 	%rd14, %rd13, %rd12;
	st.global.u32 	[%rd14], %r12;
	ld.global.u8 	%r13, [%rd8];
	shr.u32 	%r14, %r13, 3;
	and.b32  	%r15, %r14, 1;
	add.s64 	%rd15, %rd14, %rd12;
	st.global.u32 	[%rd15], %r15;
	ld.global.u8 	%r16, [%rd8];
	shr.u32 	%r17, %r16, 4;
	and.b32  	%r18, %r17, 1;
	add.s64 	%rd16, %rd15, %rd12;
	st.global.u32 	[%rd16], %r18;
	ld.global.u8 	%r19, [%rd8];
	shr.u32 	%r20, %r19, 5;
	and.b32  	%r21, %r20, 1;
	add.s64 	%rd17, %rd16, %rd12;
	st.global.u32 	[%rd17], %r21;
	ld.global.u8 	%r22, [%rd8];
	shr.u32 	%r23, %r22, 6;
	and.b32  	%r24, %r23, 1;
	add.s64 	%rd18, %rd17, %rd12;
	st.global.u32 	[%rd18], %r24;
	ld.global.u8 	%rs1, [%rd8];
	shr.u16 	%rs2, %rs1, 7;
	cvt.u32.u16 	%r25, %rs2;
	add.s64 	%rd19, %rd18, %rd12;
	st.global.u32 	[%rd19], %r25;
	ret;

}
	// .globl	_Z14layout_compactPiPfmi
.visible .entry _Z14layout_compactPiPfmi(
	.param .u64 .ptr .align 1 _Z14layout_compactPiPfmi_param_0,
	.param .u64 .ptr .align 1 _Z14layout_compactPiPfmi_param_1,
	.param .u64 _Z14layout_compactPiPfmi_param_2,
	.param .u32 _Z14layout_compactPiPfmi_param_3
)
{
	.reg .pred 	%p<7>;
	.reg .b32 	%r<23>;
	.reg .b32 	%f<2>;
	.reg .b64 	%rd<13>;
	// demoted variable
	.shared .align 4 .b8 _ZZ14layout_compactPiPfmiE9add_times[4096];
	ld.param.u64 	%rd4, [_Z14layout_compactPiPfmi_param_0];
	ld.param.u64 	%rd5, [_Z14layout_compactPiPfmi_param_1];
	ld.param.u64 	%rd6, [_Z14layout_compactPiPfmi_param_2];
	ld.param.u32 	%r8, [_Z14layout_compactPiPfmi_param_3];
	mov.u32 	%r1, %ntid.x;
	mov.u32 	%r2, %tid.x;
	setp.lt.s32 	%p1, %r8, 1;
	@%p1 bra 	$L__BB2_10;
	mov.u32 	%r10, %ctaid.x;
	cvta.to.global.u64 	%rd7, %rd4;
	mad.lo.s32 	%r11, %r10, %r1, %r2;
	mul.wide.s32 	%rd8, %r11, 4;
	add.s64 	%rd1, %rd7, %rd8;
	shl.b32 	%r12, %r2, 2;
	mov.u32 	%r13, _ZZ14layout_compactPiPfmiE9add_times;
	add.s32 	%r3, %r13, %r12;
	cvt.u64.u32 	%rd2, %r10;
	cvta.to.global.u64 	%rd3, %rd5;
	mov.b32 	%r21, 0;
$L__BB2_2:
	setp.lt.u32 	%p2, %r1, 2;
	ld.global.u32 	%r14, [%rd1];
	st.shared.u32 	[%r3], %r14;
	bar.sync 	0;
	@%p2 bra 	$L__BB2_7;
	mov.u32 	%r22, %r1;
$L__BB2_4:
	shr.u32 	%r6, %r22, 1;
	setp.ge.u32 	%p3, %r2, %r6;
	@%p3 bra 	$L__BB2_6;
	ld.shared.u32 	%r15, [%r3];
	shl.b32 	%r16, %r6, 2;
	add.s32 	%r17, %r3, %r16;
	ld.shared.u32 	%r18, [%r17];
	add.s32 	%r19, %r18, %r15;
	st.shared.u32 	[%r3], %r19;
$L__BB2_6:
	bar.sync 	0;
	setp.gt.u32 	%p4, %r22, 3;
	mov.u32 	%r22, %r6;
	@%p4 bra 	$L__BB2_4;
$L__BB2_7:
	setp.ne.s32 	%p5, %r2, 0;
	@%p5 bra 	$L__BB2_9;
	ld.shared.u32 	%r20, [_ZZ14layout_compactPiPfmiE9add_times];
	cvt.rn.f32.s32 	%f1, %r20;
	cvt.u64.u32 	%rd9, %r21;
	mad.lo.s64 	%rd10, %rd6, %rd9, %rd2;
	shl.b64 	%rd11, %rd10, 2;
	add.s64 	%rd12, %rd3, %rd11;
	st.global.f32 	[%rd12], %f1;
$L__BB2_9:
	add.s32 	%r21, %r21, 1;
	setp.ne.s32 	%p6, %r21, %r8;
	@%p6 bra 	$L__BB2_2;
$L__BB2_10:
	ret;

}
	// .globl	_Z15indexed_spmm_1dPiPfS0_mmmi
.visible .entry _Z15indexed_spmm_1dPiPfS0_mmmi(
	.param .u64 .ptr .align 1 _Z15indexed_spmm_1dPiPfS0_mmmi_param_0,
	.param .u64 .ptr .align 1 _Z15indexed_spmm_1dPiPfS0_mmmi_param_1,
	.param .u64 .ptr .align 1 _Z15indexed_spmm_1dPiPfS0_mmmi_param_2,
	.param .u64 _Z15indexed_spmm_1dPiPfS0_mmmi_param_3,
	.param .u64 _Z15indexed_spmm_1dPiPfS0_mmmi_param_4,
	.param .u64 _Z15indexed_spmm_1dPiPfS0_mmmi_param_5,
	.param .u32 _Z15indexed_spmm_1dPiPfS0_mmmi_param_6
)
{
	.reg .pred 	%p<30>;
	.reg .b32 	%r<26>;
	.reg .b32 	%f<46>;
	.reg .b64 	%rd<125>;

	ld.param.u64 	%rd40, [_Z15indexed_spmm_1dPiPfS0_mmmi_param_0];
	ld.param.u64 	%rd41, [_Z15indexed_spmm_1dPiPfS0_mmmi_param_1];
	ld.param.u64 	%rd36, [_Z15indexed_spmm_1dPiPfS0_mmmi_param_2];
	ld.param.u64 	%rd37, [_Z15indexed_spmm_1dPiPfS0_mmmi_param_3];
	ld.param.u64 	%rd38, [_Z15indexed_spmm_1dPiPfS0_mmmi_param_4];
	ld.param.u32 	%r3, [_Z15indexed_spmm_1dPiPfS0_mmmi_param_6];
	cvta.to.global.u64 	%rd1, %rd41;
	cvta.to.global.u64 	%rd2, %rd40;
	setp.lt.s32 	%p1, %r3, 1;
	@%p1 bra 	$L__BB3_46;
	ld.param.u64 	%rd112, [_Z15indexed_spmm_1dPiPfS0_mmmi_param_5];
	mov.u32 	%r4, %tid.x;
	cvta.to.global.u64 	%rd42, %rd36;
	setp.eq.s64 	%p2, %rd37, 0;
	cvt.u64.u32 	%rd3, %r4;
	mov.u32 	%r5, %ntid.x;
	mov.u32 	%r6, %ctaid.x;
	mad.lo.s32 	%r7, %r6, %r5, %r4;
	mul.wide.s32 	%rd43, %r7, 4;
	add.s64 	%rd4, %rd42, %rd43;
	setp.eq.s64 	%p3, %rd112, 0;
	or.pred  	%p4, %p2, %p3;
	@%p4 bra 	$L__BB3_46;
	ld.param.u64 	%rd113, [_Z15indexed_spmm_1dPiPfS0_mmmi_param_5];
	and.b64  	%rd5, %rd113, 7;
	and.b64  	%rd6, %rd113, -8;
	shl.b64 	%rd7, %rd3, 2;
	mad.lo.s64 	%rd8, %rd38, 28, %rd7;
	shl.b64 	%rd9, %rd38, 5;
	mad.lo.s64 	%rd10, %rd38, 24, %rd7;
	mad.lo.s64 	%rd11, %rd38, 20, %rd7;
	shl.b64 	%rd44, %rd38, 4;
	add.s64 	%rd12, %rd44, %rd7;
	mad.lo.s64 	%rd13, %rd38, 12, %rd7;
	shl.b64 	%rd45, %rd38, 3;
	add.s64 	%rd14, %rd45, %rd7;
	add.s64 	%rd46, %rd38, %rd3;
	shl.b64 	%rd15, %rd46, 2;
	mov.b32 	%r25, 0;
$L__BB3_3:
	mov.b64 	%rd118, 0;
$L__BB3_4:
	ld.param.u64 	%rd114, [_Z15indexed_spmm_1dPiPfS0_mmmi_param_5];
	setp.lt.u64 	%p5, %rd114, 8;
	cvt.u64.u32 	%rd49, %r25;
	mad.lo.s64 	%rd17, %rd37, %rd49, %rd118;
	mul.lo.s64 	%rd18, %rd17, %rd114;
	mov.b64 	%rd123, 0;
	@%p5 bra 	$L__BB3_23;
	ld.param.u64 	%rd115, [_Z15indexed_spmm_1dPiPfS0_mmmi_param_5];
	mul.lo.s64 	%rd50, %rd115, %rd17;
	shl.b64 	%rd51, %rd50, 2;
	add.s64 	%rd52, %rd2, %rd51;
	add.s64 	%rd119, %rd52, 16;
	mov.u64 	%rd120, %rd1;
	mov.u64 	%rd121, %rd6;
$L__BB3_6:
	.pragma "nounroll";
	ld.global.u32 	%r9, [%rd119+-16];
	setp.ne.s32 	%p6, %r9, 1;
	@%p6 bra 	$L__BB3_8;
	add.s64 	%rd53, %rd120, %rd7;
	ld.global.f32 	%f1, [%rd53];
	ld.global.f32 	%f2, [%rd4];
	add.f32 	%f3, %f1, %f2;
	st.global.f32 	[%rd4], %f3;
$L__BB3_8:
	ld.global.u32 	%r10, [%rd119+-12];
	setp.ne.s32 	%p7, %r10, 1;
	@%p7 bra 	$L__BB3_10;
	add.s64 	%rd54, %rd120, %rd15;
	ld.global.f32 	%f4, [%rd54];
	ld.global.f32 	%f5, [%rd4];
	add.f32 	%f6, %f4, %f5;
	st.global.f32 	[%rd4], %f6;
$L__BB3_10:
	ld.global.u32 	%r11, [%rd119+-8];
	setp.ne.s32 	%p8, %r11, 1;
	@%p8 bra 	$L__BB3_12;
	add.s64 	%rd55, %rd120, %rd14;
	ld.global.f32 	%f7, [%rd55];
	ld.global.f32 	%f8, [%rd4];
	add.f32 	%f9, %f7, %f8;
	st.global.f32 	[%rd4], %f9;
$L__BB3_12:
	ld.global.u32 	%r12, [%rd119+-4];
	setp.ne.s32 	%p9, %r12, 1;
	@%p9 bra 	$L__BB3_14;
	add.s64 	%rd56, %rd120, %rd13;
	ld.global.f32 	%f10, [%rd56];
	ld.global.f32 	%f11, [%rd4];
	add.f32 	%f12, %f10, %f11;
	st.global.f32 	[%rd4], %f12;
$L__BB3_14:
	ld.global.u32 	%r13, [%rd119];
	setp.ne.s32 	%p10, %r13, 1;
	@%p10 bra 	$L__BB3_16;
	add.s64 	%rd57, %rd120, %rd12;
	ld.global.f32 	%f13, [%rd57];
	ld.global.f32 	%f14, [%rd4];
	add.f32 	%f15, %f13, %f14;
	st.global.f32 	[%rd4], %f15;
$L__BB3_16:
	ld.global.u32 	%r14, [%rd119+4];
	setp.ne.s32 	%p11, %r14, 1;
	@%p11 bra 	$L__BB3_18;
	add.s64 	%rd58, %rd120, %rd11;
	ld.global.f32 	%f16, [%rd58];
	ld.global.f32 	%f17, [%rd4];
	add.f32 	%f18, %f16, %f17;
	st.global.f32 	[%rd4], %f18;
$L__BB3_18:
	ld.global.u32 	%r15, [%rd119+8];
	setp.ne.s32 	%p12, %r15, 1;
	@%p12 bra 	$L__BB3_20;
	add.s64 	%rd59, %rd120, %rd10;
	ld.global.f32 	%f19, [%rd59];
	ld.global.f32 	%f20, [%rd4];
	add.f32 	%f21, %f19, %f20;
	st.global.f32 	[%rd4], %f21;
$L__BB3_20:
	ld.global.u32 	%r16, [%rd119+12];
	setp.ne.s32 	%p13, %r16, 1;
	@%p13 bra 	$L__BB3_22;
	add.s64 	%rd60, %rd120, %rd8;
	ld.global.f32 	%f22, [%rd60];
	ld.global.f32 	%f23, [%rd4];
	add.f32 	%f24, %f22, %f23;
	st.global.f32 	[%rd4], %f24;
$L__BB3_22:
	add.s64 	%rd121, %rd121, -8;
	add.s64 	%rd120, %rd120, %rd9;
	add.s64 	%rd119, %rd119, 32;
	setp.ne.s64 	%p14, %rd121, 0;
	mov.u64 	%rd123, %rd6;
	@%p14 bra 	$L__BB3_6;
$L__BB3_23:
	setp.eq.s64 	%p15, %rd5, 0;
	@%p15 bra 	$L__BB3_44;
	add.s64 	%rd61, %rd5, -1;
	setp.lt.u64 	%p16, %rd61, 3;
	@%p16 bra 	$L__BB3_34;
	add.s64 	%rd62, %rd123, %rd18;
	shl.b64 	%rd63, %rd62, 2;
	add.s64 	%rd64, %rd2, %rd63;
	ld.global.u32 	%r17, [%rd64];
	setp.ne.s32 	%p17, %r17, 1;
	@%p17 bra 	$L__BB3_27;
	mad.lo.s64 	%rd65, %rd123, %rd38, %rd3;
	shl.b64 	%rd66, %rd65, 2;
	add.s64 	%rd67, %rd1, %rd66;
	ld.global.f32 	%f25, [%rd67];
	ld.global.f32 	%f26, [%rd4];
	add.f32 	%f27, %f25, %f26;
	st.global.f32 	[%rd4], %f27;
$L__BB3_27:
	add.s64 	%rd68, %rd123, 1;
	and.b64  	%rd27, %rd68, 4294967295;
	add.s64 	%rd69, %rd27, %rd18;
	shl.b64 	%rd70, %rd69, 2;
	add.s64 	%rd71, %rd2, %rd70;
	ld.global.u32 	%r18, [%rd71];
	setp.ne.s32 	%p18, %r18, 1;
	@%p18 bra 	$L__BB3_29;
	mad.lo.s64 	%rd72, %rd27, %rd38, %rd3;
	shl.b64 	%rd73, %rd72, 2;
	add.s64 	%rd74, %rd1, %rd73;
	ld.global.f32 	%f28, [%rd74];
	ld.global.f32 	%f29, [%rd4];
	add.f32 	%f30, %f28, %f29;
	st.global.f32 	[%rd4], %f30;
$L__BB3_29:
	add.s64 	%rd75, %rd123, 2;
	and.b64  	%rd28, %rd75, 4294967295;
	add.s64 	%rd76, %rd28, %rd18;
	shl.b64 	%rd77, %rd76, 2;
	add.s64 	%rd78, %rd2, %rd77;
	ld.global.u32 	%r19, [%rd78];
	setp.ne.s32 	%p19, %r19, 1;
	@%p19 bra 	$L__BB3_31;
	mad.lo.s64 	%rd79, %rd28, %rd38, %rd3;
	shl.b64 	%rd80, %rd79, 2;
	add.s64 	%rd81, %rd1, %rd80;
	ld.global.f32 	%f31, [%rd81];
	ld.global.f32 	%f32, [%rd4];
	add.f32 	%f33, %f31, %f32;
	st.global.f32 	[%rd4], %f33;
$L__BB3_31:
	add.s64 	%rd82, %rd123, 3;
	and.b64  	%rd29, %rd82, 4294967295;
	add.s64 	%rd83, %rd29, %rd18;
	shl.b64 	%rd84, %rd83, 2;
	add.s64 	%rd85, %rd2, %rd84;
	ld.global.u32 	%r20, [%rd85];
	setp.ne.s32 	%p20, %r20, 1;
	@%p20 bra 	$L__BB3_33;
	mad.lo.s64 	%rd86, %rd29, %rd38, %rd3;
	shl.b64 	%rd87, %rd86, 2;
	add.s64 	%rd88, %rd1, %rd87;
	ld.global.f32 	%f34, [%rd88];
	ld.global.f32 	%f35, [%rd4];
	add.f32 	%f36, %f34, %f35;
	st.global.f32 	[%rd4], %f36;
$L__BB3_33:
	add.s64 	%rd89, %rd123, 4;
	and.b64  	%rd123, %rd89, 4294967295;
$L__BB3_34:
	ld.param.u64 	%rd116, [_Z15indexed_spmm_1dPiPfS0_mmmi_param_5];
	and.b64  	%rd90, %rd116, 3;
	setp.eq.s64 	%p21, %rd90, 0;
	@%p21 bra 	$L__BB3_44;
	setp.eq.s64 	%p22, %rd90, 1;
	@%p22 bra 	$L__BB3_41;
	add.s64 	%rd91, %rd123, %rd18;
	shl.b64 	%rd92, %rd91, 2;
	add.s64 	%rd93, %rd2, %rd92;
	ld.global.u32 	%r21, [%rd93];
	setp.ne.s32 	%p23, %r21, 1;
	@%p23 bra 	$L__BB3_38;
	mad.lo.s64 	%rd94, %rd123, %rd38, %rd3;
	shl.b64 	%rd95, %rd94, 2;
	add.s64 	%rd96, %rd1, %rd95;
	ld.global.f32 	%f37, [%rd96];
	ld.global.f32 	%f38, [%rd4];
	add.f32 	%f39, %f37, %f38;
	st.global.f32 	[%rd4], %f39;
$L__BB3_38:
	add.s64 	%rd97, %rd123, 1;
	and.b64  	%rd32, %rd97, 4294967295;
	add.s64 	%rd98, %rd32, %rd18;
	shl.b64 	%rd99, %rd98, 2;
	add.s64 	%rd100, %rd2, %rd99;
	ld.global.u32 	%r22, [%rd100];
	setp.ne.s32 	%p24, %r22, 1;
	@%p24 bra 	$L__BB3_40;
	mad.lo.s64 	%rd101, %rd32, %rd38, %rd3;
	shl.b64 	%rd102, %rd101, 2;
	add.s64 	%rd103, %rd1, %rd102;
	ld.global.f32 	%f40, [%rd103];
	ld.global.f32 	%f41, [%rd4];
	add.f32 	%f42, %f40, %f41;
	st.global.f32 	[%rd4], %f42;
$L__BB3_40:
	add.s64 	%rd104, %rd123, 2;
	and.b64  	%rd123, %rd104, 4294967295;
$L__BB3_41:
	ld.param.u64 	%rd117, [_Z15indexed_spmm_1dPiPfS0_mmmi_param_5];
	and.b64  	%rd105, %rd117, 1;
	setp.eq.b64 	%p25, %rd105, 1;
	not.pred 	%p26, %p25;
	@%p26 bra 	$L__BB3_44;
	add.s64 	%rd106, %rd123, %rd18;
	shl.b64 	%rd107, %rd106, 2;
	add.s64 	%rd108, %rd2, %rd107;
	ld.global.u32 	%r23, [%rd108];
	setp.ne.s32 	%p27, %r23, 1;
	@%p27 bra 	$L__BB3_44;
	mad.lo.s64 	%rd109, %rd123, %rd38, %rd3;
	shl.b64 	%rd110, %rd109, 2;
	add.s64 	%rd111, %rd1, %rd110;
	ld.global.f32 	%f43, [%rd111];
	ld.global.f32 	%f44, [%rd4];
	add.f32 	%f45, %f43, %f44;
	st.global.f32 	[%rd4], %f45;
$L__BB3_44:
	add.s64 	%rd118, %rd118, 1;
	setp.gt.u64 	%p28, %rd37, %rd118;
	@%p28 bra 	$L__BB3_4;
	ld.param.u32 	%r24, [_Z15indexed_spmm_1dPiPfS0_mmmi_param_6];
	add.s32 	%r25, %r25, 1;
	setp.ne.s32 	%p29, %r25, %r24;
	@%p29 bra 	$L__BB3_3;
$L__BB3_46:
	ret;

}
	// .globl	_Z15indexed_spmm_2dPiPfS0_i
.visible .entry _Z15indexed_spmm_2dPiPfS0_i(
	.param .u64 .ptr .align 1 _Z15indexed_spmm_2dPiPfS0_i_param_0,
	.param .u64 .ptr .align 1 _Z15indexed_spmm_2dPiPfS0_i_param_1,
	.param .u64 .ptr .align 1 _Z15indexed_spmm_2dPiPfS0_i_param_2,
	.param .u32 _Z15indexed_spmm_2dPiPfS0_i_param_3
)
{
	.reg .pred 	%p<25>;
	.reg .b32 	%r<126>;
	.reg .b32 	%f<61>;
	.reg .b64 	%rd<41>;

	ld.param.u64 	%rd6, [_Z15indexed_spmm_2dPiPfS0_i_param_0];
	ld.param.u64 	%rd4, [_Z15indexed_spmm_2dPiPfS0_i_param_1];
	ld.param.u64 	%rd5, [_Z15indexed_spmm_2dPiPfS0_i_param_2];
	ld.param.u32 	%r48, [_Z15indexed_spmm_2dPiPfS0_i_param_3];
	cvta.to.global.u64 	%rd1, %rd6;
	mov.u32 	%r1, %ctaid.y;
	mov.u32 	%r2, %nctaid.x;
	mov.u32 	%r3, %ctaid.x;
	mad.lo.s32 	%r4, %r1, %r2, %r3;
	setp.lt.s32 	%p1, %r48, 1;
	@%p1 bra 	$L__BB4_41;
	mov.u32 	%r50, %ntid.x;
	mov.u32 	%r51, %tid.x;
	cvta.to.global.u64 	%rd7, %rd4;
	cvta.to.global.u64 	%rd8, %rd5;
	mov.u32 	%r5, %nctaid.y;
	mul.lo.s32 	%r6, %r5, %r2;
	mad.lo.s32 	%r52, %r3, %r50, %r51;
	mul.wide.u32 	%rd9, %r52, 4;
	add.s64 	%rd2, %rd7, %rd9;
	mad.lo.s32 	%r53, %r4, %r50, %r51;
	mul.wide.s32 	%rd10, %r53, 4;
	add.s64 	%rd3, %rd8, %rd10;
	and.b32  	%r7, %r48, 7;
	setp.lt.u32 	%p2, %r48, 8;
	mov.b32 	%r124, 0;
	@%p2 bra 	$L__BB4_20;
	and.b32  	%r124, %r48, 2147483640;
	neg.s32 	%r121, %r124;
	add.s32 	%r55, %r5, %r1;
	mad.lo.s32 	%r120, %r2, %r55, %r3;
	shl.b32 	%r11, %r6, 3;
	shl.b32 	%r56, %r5, 1;
	add.s32 	%r57, %r1, %r56;
	mad.lo.s32 	%r119, %r2, %r57, %r3;
	mad.lo.s32 	%r58, %r5, 3, %r1;
	mad.lo.s32 	%r118, %r2, %r58, %r3;
	shl.b32 	%r59, %r5, 2;
	add.s32 	%r60, %r1, %r59;
	mad.lo.s32 	%r117, %r2, %r60, %r3;
	mad.lo.s32 	%r61, %r5, 5, %r1;
	mad.lo.s32 	%r116, %r2, %r61, %r3;
	mad.lo.s32 	%r62, %r5, 6, %r1;
	mad.lo.s32 	%r115, %r2, %r62, %r3;
	mad.lo.s32 	%r63, %r5, 7, %r1;
	mad.lo.s32 	%r114, %r2, %r63, %r3;
	mov.b32 	%r122, 0;
	mov.u32 	%r113, %r4;
$L__BB4_3:
	.pragma "nounroll";
	mul.wide.u32 	%rd11, %r113, 4;
	add.s64 	%rd12, %rd1, %rd11;
	ld.global.u32 	%r64, [%rd12];
	setp.ne.s32 	%p3, %r64, 1;
	@%p3 bra 	$L__BB4_5;
	ld.global.f32 	%f1, [%rd2];
	mov.b32 	%r65, 1;
	shl.b32 	%r66, %r65, %r122;
	cvt.rn.f32.u32 	%f2, %r66;
	ld.global.f32 	%f3, [%rd3];
	fma.rn.f32 	%f4, %f1, %f2, %f3;
	st.global.f32 	[%rd3], %f4;
$L__BB4_5:
	mul.wide.u32 	%rd13, %r120, 4;
	add.s64 	%rd14, %rd1, %rd13;
	ld.global.u32 	%r67, [%rd14];
	setp.ne.s32 	%p4, %r67, 1;
	@%p4 bra 	$L__BB4_7;
	ld.global.f32 	%f5, [%rd2];
	mov.b32 	%r68, 2;
	shl.b32 	%r69, %r68, %r122;
	cvt.rn.f32.u32 	%f6, %r69;
	ld.global.f32 	%f7, [%rd3];
	fma.rn.f32 	%f8, %f5, %f6, %f7;
	st.global.f32 	[%rd3], %f8;
$L__BB4_7:
	mul.wide.u32 	%rd15, %r119, 4;
	add.s64 	%rd16, %rd1, %rd15;
	ld.global.u32 	%r70, [%rd16];
	setp.ne.s32 	%p5, %r70, 1;
	@%p5 bra 	$L__BB4_9;
	ld.global.f32 	%f9, [%rd2];
	mov.b32 	%r71, 4;
	shl.b32 	%r72, %r71, %r122;
	cvt.rn.f32.u32 	%f10, %r72;
	ld.global.f32 	%f11, [%rd3];
	fma.rn.f32 	%f12, %f9, %f10, %f11;
	st.global.f32 	[%rd3], %f12;
$L__BB4_9:
	mul.wide.u32 	%rd17, %r118, 4;
	add.s64 	%rd18, %rd1, %rd17;
	ld.global.u32 	%r73, [%rd18];
	setp.ne.s32 	%p6, %r73, 1;
	@%p6 bra 	$L__BB4_11;
	ld.global.f32 	%f13, [%rd2];
	mov.b32 	%r74, 8;
	shl.b32 	%r75, %r74, %r122;
	cvt.rn.f32.u32 	%f14, %r75;
	ld.global.f32 	%f15, [%rd3];
	fma.rn.f32 	%f16, %f13, %f14, %f15;
	st.global.f32 	[%rd3], %f16;
$L__BB4_11:
	mul.wide.u32 	%rd19, %r117, 4;
	add.s64 	%rd20, %rd1, %rd19;
	ld.global.u32 	%r76, [%rd20];
	setp.ne.s32 	%p7, %r76, 1;
	@%p7 bra 	$L__BB4_13;
	ld.global.f32 	%f17, [%rd2];
	mov.b32 	%r77, 16;
	shl.b32 	%r78, %r77, %r122;
	cvt.rn.f32.u32 	%f18, %r78;
	ld.global.f32 	%f19, [%rd3];
	fma.rn.f32 	%f20, %f17, %f18, %f19;
	st.global.f32 	[%rd3], %f20;
$L__BB4_13:
	mul.wide.u32 	%rd21, %r116, 4;
	add.s64 	%rd22, %rd1, %rd21;
	ld.global.u32 	%r79, [%rd22];
	setp.ne.s32 	%p8, %r79, 1;
	@%p8 bra 	$L__BB4_15;
	ld.global.f32 	%f21, [%rd2];
	mov.b32 	%r80, 32;
	shl.b32 	%r81, %r80, %r122;
	cvt.rn.f32.u32 	%f22, %r81;
	ld.global.f32 	%f23, [%rd3];
	fma.rn.f32 	%f24, %f21, %f22, %f23;
	st.global.f32 	[%rd3], %f24;
$L__BB4_15:
	mul.wide.u32 	%rd23, %r115, 4;
	add.s64 	%rd24, %rd1, %rd23;
	ld.global.u32 	%r82, [%rd24];
	setp.ne.s32 	%p9, %r82, 1;
	@%p9 bra 	$L__BB4_17;
	ld.global.f32 	%f25, [%rd2];
	mov.b32 	%r83, 64;
	shl.b32 	%r84, %r83, %r122;
	cvt.rn.f32.u32 	%f26, %r84;
	ld.global.f32 	%f27, [%rd3];
	fma.rn.f32 	%f28, %f25, %f26, %f27;
	st.global.f32 	[%rd3], %f28;
$L__BB4_17:
	mul.wide.u32 	%rd25, %r114, 4;
	add.s64 	%rd26, %rd1, %rd25;
	ld.global.u32 	%r85, [%rd26];
	setp.ne.s32 	%p10, %r85, 1;
	@%p10 bra 	$L__BB4_19;
	ld.global.f32 	%f29, [%rd2];
	mov.b32 	%r86, 128;
	shl.b32 	%r87, %r86, %r122;
	cvt.rn.f32.s32 	%f30, %r87;
	ld.global.f32 	%f31, [%rd3];
	fma.rn.f32 	%f32, %f29, %f30, %f31;
	st.global.f32 	[%rd3], %f32;
$L__BB4_19:
	add.s32 	%r122, %r122, 8;
	add.s32 	%r121, %r121, 8;
	add.s32 	%r120, %r120, %r11;
	add.s32 	%r119, %r119, %r11;
	add.s32 	%r118, %r118, %r11;
	add.s32 	%r117, %r117, %r11;
	add.s32 	%r116, %r116, %r11;
	add.s32 	%r115, %r115, %r11;
	add.s32 	%r114, %r114, %r11;
	add.s32 	%r113, %r113, %r11;
	setp.ne.s32 	%p11, %r121, 0;
	@%p11 bra 	$L__BB4_3;
$L__BB4_20:
	setp.eq.s32 	%p12, %r7, 0;
	@%p12 bra 	$L__BB4_41;
	and.b32  	%r39, %r48, 3;
	setp.lt.u32 	%p13, %r7, 4;
	@%p13 bra 	$L__BB4_31;
	mad.lo.s32 	%r40, %r6, %r124, %r4;
	mul.wide.u32 	%rd27, %r40, 4;
	add.s64 	%rd28, %rd1, %rd27;
	ld.global.u32 	%r88, [%rd28];
	setp.ne.s32 	%p14, %r88, 1;
	@%p14 bra 	$L__BB4_24;
	ld.global.f32 	%f33, [%rd2];
	mov.b32 	%r89, 1;
	shl.b32 	%r90, %r89, %r124;
	cvt.rn.f32.s32 	%f34, %r90;
	ld.global.f32 	%f35, [%rd3];
	fma.rn.f32 	%f36, %f33, %f34, %f35;
	st.global.f32 	[%rd3], %f36;
$L__BB4_24:
	add.s32 	%r41, %r40, %r6;
	mul.wide.u32 	%rd29, %r41, 4;
	add.s64 	%rd30, %rd1, %rd29;
	ld.global.u32 	%r91, [%rd30];
	setp.ne.s32 	%p15, %r91, 1;
	@%p15 bra 	$L__BB4_26;
	ld.global.f32 	%f37, [%rd2];
	mov.b32 	%r92, 2;
	shl.b32 	%r93, %r92, %r124;
	cvt.rn.f32.s32 	%f38, %r93;
	ld.global.f32 	%f39, [%rd3];
	fma.rn.f32 	%f40, %f37, %f38, %f39;
	st.global.f32 	[%rd3], %f40;
$L__BB4_26:
	add.s32 	%r42, %r41, %r6;
	mul.wide.u32 	%rd31, %r42, 4;
	add.s64 	%rd32, %rd1, %rd31;
	ld.global.u32 	%r94, [%rd32];
	setp.ne.s32 	%p16, %r94, 1;
	@%p16 bra 	$L__BB4_28;
	ld.global.f32 	%f41, [%rd2];
	mov.b32 	%r95, 4;
	shl.b32 	%r96, %r95, %r124;
	cvt.rn.f32.s32 	%f42, %r96;
	ld.global.f32 	%f43, [%rd3];
	fma.rn.f32 	%f44, %f41, %f42, %f43;
	st.global.f32 	[%rd3], %f44;
$L__BB4_28:
	add.s32 	%r97, %r42, %r6;
	mul.wide.u32 	%rd33, %r97, 4;
	add.s64 	%rd34, %rd1, %rd33;
	ld.global.u32 	%r98, [%rd34];
	setp.ne.s32 	%p17, %r98, 1;
	@%p17 bra 	$L__BB4_30;
	ld.global.f32 	%f45, [%rd2];
	mov.b32 	%r99, 8;
	shl.b32 	%r100, %r99, %r124;
	cvt.rn.f32.s32 	%f46, %r100;
	ld.global.f32 	%f47, [%rd3];
	fma.rn.f32 	%f48, %f45, %f46, %f47;
	st.global.f32 	[%rd3], %f48;
$L__BB4_30:
	add.s32 	%r124, %r124, 4;
$L__BB4_31:
	setp.eq.s32 	%p18, %r39, 0;
	@%p18 bra 	$L__BB4_41;
	setp.eq.s32 	%p19, %r39, 1;
	@%p19 bra 	$L__BB4_38;
	mad.lo.s32 	%r45, %r6, %r124, %r4;
	mul.wide.u32 	%rd35, %r45, 4;
	add.s64 	%rd36, %rd1, %rd35;
	ld.global.u32 	%r101, [%rd36];
	setp.ne.s32 	%p20, %r101, 1;
	@%p20 bra 	$L__BB4_35;
	ld.global.f32 	%f49, [%rd2];
	mov.b32 	%r102, 1;
	shl.b32 	%r103, %r102, %r124;
	cvt.rn.f32.s32 	%f50, %r103;
	ld.global.f32 	%f51, [%rd3];
	fma.rn.f32 	%f52, %f49, %f50, %f51;
	st.global.f32 	[%rd3], %f52;
$L__BB4_35:
	add.s32 	%r104, %r45, %r6;
	mul.wide.u32 	%rd37, %r104, 4;
	add.s64 	%rd38, %rd1, %rd37;
	ld.global.u32 	%r105, [%rd38];
	setp.ne.s32 	%p21, %r105, 1;
	@%p21 bra 	$L__BB4_37;
	ld.global.f32 	%f53, [%rd2];
	mov.b32 	%r106, 2;
	shl.b32 	%r107, %r106, %r124;
	cvt.rn.f32.s32 	%f54, %r107;
	ld.global.f32 	%f55, [%rd3];
	fma.rn.f32 	%f56, %f53, %f54, %f55;
	st.global.f32 	[%rd3], %f56;
$L__BB4_37:
	add.s32 	%r124, %r124, 2;
$L__BB4_38:
	and.b32  	%r108, %r48, 1;
	setp.eq.b32 	%p22, %r108, 1;
	not.pred 	%p23, %p22;
	@%p23 bra 	$L__BB4_41;
	mad.lo.s32 	%r109, %r6, %r124, %r4;
	mul.wide.u32 	%rd39, %r109, 4;
	add.s64 	%rd40, %rd1, %rd39;
	ld.global.u32 	%r110, [%rd40];
	setp.ne.s32 	%p24, %r110, 1;
	@%p24 bra 	$L__BB4_41;
	ld.global.f32 	%f57, [%rd2];
	mov.b32 	%r111, 1;
	shl.b32 	%r112, %r111, %r124;
	cvt.rn.f32.s32 	%f58, %r112;
	ld.global.f32 	%f59, [%rd3];
	fma.rn.f32 	%f60, %f57, %f58, %f59;
	st.global.f32 	[%rd3], %f60;
$L__BB4_41:
	ret;

}
	// .globl	_Z16uint8_spmm_2d_1dPiPfS0_
.visible .entry _Z16uint8_spmm_2d_1dPiPfS0_(
	.param .u64 .ptr .align 1 _Z16uint8_spmm_2d_1dPiPfS0__param_0,
	.param .u64 .ptr .align 1 _Z16uint8_spmm_2d_1dPiPfS0__param_1,
	.param .u64 .ptr .align 1 _Z16uint8_spmm_2d_1dPiPfS0__param_2
)
{
	.reg .pred 	%p<9>;
	.reg .b32 	%r<32>;
	.reg .b32 	%f<24>;
	.reg .b64 	%rd<27>;

	ld.param.u64 	%rd4, [_Z16uint8_spmm_2d_1dPiPfS0__param_0];
	ld.param.u64 	%rd5, [_Z16uint8_spmm_2d_1dPiPfS0__param_1];
	ld.param.u64 	%rd6, [_Z16uint8_spmm_2d_1dPiPfS0__param_2];
	cvta.to.global.u64 	%rd7, %rd6;
	cvta.to.global.u64 	%rd8, %rd5;
	cvta.to.global.u64 	%rd1, %rd4;
	mov.u32 	%r1, %ctaid.y;
	mov.u32 	%r2, %nctaid.x;
	mov.u32 	%r3, %ctaid.x;
	mov.u32 	%r4, %nctaid.y;
	mov.u32 	%r11, %ntid.x;
	mov.u32 	%r12, %tid.x;
	mad.lo.s32 	%r13, %r3, %r11, %r12;
	mul.wide.u32 	%rd9, %r13, 4;
	add.s64 	%rd2, %rd8, %rd9;
	mad.lo.s32 	%r14, %r1, %r11, %r12;
	mul.wide.u32 	%rd10, %r14, 4;
	add.s64 	%rd3, %rd7, %rd10;
	mad.lo.s32 	%r15, %r1, %r2, %r3;
	mul.wide.u32 	%rd11, %r15, 4;
	add.s64 	%rd12, %rd1, %rd11;
	ld.global.u32 	%r16, [%rd12];
	setp.ne.s32 	%p1, %r16, 1;
	@%p1 bra 	$L__BB5_2;
	ld.global.f32 	%f1, [%rd2];
	atom.global.add.f32 	%f2, [%rd3], %f1;
$L__BB5_2:
	add.s32 	%r5, %r4, %r1;
	mad.lo.s32 	%r17, %r5, %r2, %r3;
	mul.wide.u32 	%rd13, %r17, 4;
	add.s64 	%rd14, %rd1, %rd13;
	ld.global.u32 	%r18, [%rd14];
	setp.ne.s32 	%p2, %r18, 1;
	@%p2 bra 	$L__BB5_4;
	ld.global.f32 	%f3, [%rd2];
	add.f32 	%f4, %f3, %f3;
	atom.global.add.f32 	%f5, [%rd3], %f4;
$L__BB5_4:
	add.s32 	%r6, %r5, %r4;
	mad.lo.s32 	%r19, %r6, %r2, %r3;
	mul.wide.u32 	%rd15, %r19, 4;
	add.s64 	%rd16, %rd1, %rd15;
	ld.global.u32 	%r20, [%rd16];
	setp.ne.s32 	%p3, %r20, 1;
	@%p3 bra 	$L__BB5_6;
	ld.global.f32 	%f6, [%rd2];
	mul.f32 	%f7, %f6, 0f40800000;
	atom.global.add.f32 	%f8, [%rd3], %f7;
$L__BB5_6:
	add.s32 	%r7, %r6, %r4;
	mad.lo.s32 	%r21, %r7, %r2, %r3;
	mul.wide.u32 	%rd17, %r21, 4;
	add.s64 	%rd18, %rd1, %rd17;
	ld.global.u32 	%r22, [%rd18];
	setp.ne.s32 	%p4, %r22, 1;
	@%p4 bra 	$L__BB5_8;
	ld.global.f32 	%f9, [%rd2];
	mul.f32 	%f10, %f9, 0f41000000;
	atom.global.add.f32 	%f11, [%rd3], %f10;
$L__BB5_8:
	add.s32 	%r8, %r7, %r4;
	mad.lo.s32 	%r23, %r8, %r2, %r3;
	mul.wide.u32 	%rd19, %r23, 4;
	add.s64 	%rd20, %rd1, %rd19;
	ld.global.u32 	%r24, [%rd20];
	setp.ne.s32 	%p5, %r24, 1;
	@%p5 bra 	$L__BB5_10;
	ld.global.f32 	%f12, [%rd2];
	mul.f32 	%f13, %f12, 0f41800000;
	atom.global.add.f32 	%f14, [%rd3], %f13;
$L__BB5_10:
	add.s32 	%r9, %r8, %r4;
	mad.lo.s32 	%r25, %r9, %r2, %r3;
	mul.wide.u32 	%rd21, %r25, 4;
	add.s64 	%rd22, %rd1, %rd21;
	ld.global.u32 	%r26, [%rd22];
	setp.ne.s32 	%p6, %r26, 1;
	@%p6 bra 	$L__BB5_12;
	ld.global.f32 	%f15, [%rd2];
	mul.f32 	%f16, %f15, 0f42000000;
	atom.global.add.f32 	%f17, [%rd3], %f16;
$L__BB5_12:
	add.s32 	%r10, %r9, %r4;
	mad.lo.s32 	%r27, %r10, %r2, %r3;
	mul.wide.u32 	%rd23, %r27, 4;
	add.s64 	%rd24, %rd1, %rd23;
	ld.global.u32 	%r28, [%rd24];
	setp.ne.s32 	%p7, %r28, 1;
	@%p7 bra 	$L__BB5_14;
	ld.global.f32 	%f18, [%rd2];
	mul.f32 	%f19, %f18, 0f42800000;
	atom.global.add.f32 	%f20, [%rd3], %f19;
$L__BB5_14:
	add.s32 	%r29, %r10, %r4;
	mad.lo.s32 	%r30, %r29, %r2, %r3;
	mul.wide.u32 	%rd25, %r30, 4;
	add.s64 	%rd26, %rd1, %rd25;
	ld.global.u32 	%r31, [%rd26];
	setp.ne.s32 	%p8, %r31, 1;
	@%p8 bra 	$L__BB5_16;
	ld.global.f32 	%f21, [%rd2];
	mul.f32 	%f22, %f21, 0f43000000;
	atom.global.add.f32 	%f23, [%rd3], %f22;
$L__BB5_16:
	membar.gl;
	ret;

}
	// .globl	_Z16uint8_spmm_1d_2dPiPfS0_
.visible .entry _Z16uint8_spmm_1d_2dPiPfS0_(
	.param .u64 .ptr .align 1 _Z16uint8_spmm_1d_2dPiPfS0__param_0,
	.param .u64 .ptr .align 1 _Z16uint8_spmm_1d_2dPiPfS0__param_1,
	.param .u64 .ptr .align 1 _Z16uint8_spmm_1d_2dPiPfS0__param_2
)
{
	.local .align 16 .b8 	__local_depot6[32];
	.reg .b64 	%SP;
	.reg .b64 	%SPL;
	.reg .pred 	%p<2>;
	.reg .b32 	%r<12>;
	.reg .b32 	%f<5>;
	.reg .b64 	%rd<17>;
	.reg .b64 	%fd<3>;

	mov.u64 	%SPL, __local_depot6;
	cvta.local.u64 	%SP, %SPL;
	ld.param.u64 	%rd3, [_Z16uint8_spmm_1d_2dPiPfS0__param_0];
	ld.param.u64 	%rd1, [_Z16uint8_spmm_1d_2dPiPfS0__param_1];
	ld.param.u64 	%rd2, [_Z16uint8_spmm_1d_2dPiPfS0__param_2];
	cvta.to.global.u64 	%rd4, %rd3;
	mov.u32 	%r1, %ctaid.y;
	mov.u32 	%r4, %nctaid.x;
	mov.u32 	%r2, %ctaid.x;
	mad.lo.s32 	%r3, %r1, %r4, %r2;
	mul.wide.u32 	%rd5, %r3, 4;
	add.s64 	%rd6, %rd4, %rd5;
	ld.global.u32 	%r5, [%rd6];
	setp.ne.s32 	%p1, %r5, 1;
	@%p1 bra 	$L__BB6_2;
	add.u64 	%rd7, %SP, 0;
	add.u64 	%rd8, %SPL, 0;
	cvta.to.global.u64 	%rd9, %rd1;
	cvta.to.global.u64 	%rd10, %rd2;
	mov.u32 	%r6, %ntid.x;
	mov.u32 	%r7, %tid.x;
	mad.lo.s32 	%r8, %r2, %r6, %r7;
	mul.wide.u32 	%rd11, %r8, 4;
	add.s64 	%rd12, %rd9, %rd11;
	ld.global.f32 	%f1, [%rd12];
	mad.lo.s32 	%r9, %r1, %r6, %r7;
	mul.wide.u32 	%rd13, %r9, 4;
	add.s64 	%rd14, %rd10, %rd13;
	ld.global.f32 	%f2, [%rd14];
	add.f32 	%f3, %f1, %f2;
	st.global.f32 	[%rd14], %f3;
	cvt.f64.f32 	%fd1, %f3;
	ld.global.f32 	%f4, [%rd12];
	cvt.f64.f32 	%fd2, %f4;
	st.local.v2.u32 	[%rd8], {%r3, %r9};
	st.local.u32 	[%rd8+8], %r8;
	st.local.v2.f64 	[%rd8+16], {%fd1, %fd2};
	mov.u64 	%rd15, $str;
	cvta.global.u64 	%rd16, %rd15;
	{ // callseq 0, 0
	.param .b64 param0;
	st.param.b64 	[param0], %rd16;
	.param .b64 param1;
	st.param.b64 	[param1], %rd7;
	.param .b32 retval0;
	call.uni (retval0), 
	vprintf, 
	(
	param0, 
	param1
	);
	ld.param.b32 	%r10, [retval0];
	} // callseq 0
$L__BB6_2:
	bar.sync 	0;
	ret;

}


// ===== COMPILED SASS (sm_100) =====

	.target	sm_100

	.elftype	@"ET_EXEC"


//--------------------- .note.nv.tkinfo           --------------------------
	.section	.note.nv.tkinfo,"",@"SHT_NOTE"
	.sectionflags	@"SHF_NOTE_NV_TKINFO"
	.tkinfo
        /*0018*/ 	.word	0x00000002
        /*0030*/ 	.string	""
        /*0030*/ 	.string	"ptxas"
        /*0030*/ 	.string	"Cuda compilation tools, release 13.0, V13.0.88"
        /*0030*/ 	.string	"Build cuda_13.0.r13.0/compiler.36424714_0"
        /*0030*/ 	.string	"-arch sm_100 -m 64 "



//--------------------- .note.nv.cuinfo           --------------------------
	.section	.note.nv.cuinfo,"",@"SHT_NOTE"
	.sectionflags	@"SHF_NOTE_NV_CUINFO"
        /*0018*/ 	.short	0x0002
        /*001a*/ 	.short	0x0064
        /*001c*/ 	.short	0x0082
	.zero		2


//--------------------- .nv.info                  --------------------------
	.section	.nv.info,"",@"SHT_CUDA_INFO"
	.align	4


	//----- nvinfo : EIATTR_REGCOUNT
	.align		4
        /*0000*/ 	.byte	0x04, 0x2f
        /*0002*/ 	.short	(.L_2 - .L_1)
	.align		4
.L_1:
        /*0004*/ 	.word	index@(_Z12layout_transPfPimmi)
        /*0008*/ 	.word	0x0000001a


	//----- nvinfo : EIATTR_FRAME_SIZE
	.align		4
.L_2:
        /*000c*/ 	.byte	0x04, 0x11
        /*000e*/ 	.short	(.L_4 - .L_3)
	.align		4
.L_3:
        /*0010*/ 	.word	index@(_Z12layout_transPfPimmi)
        /*0014*/ 	.word	0x00000000


	//----- nvinfo : EIATTR_REGCOUNT
	.align		4
.L_4:
        /*0018*/ 	.byte	0x04, 0x2f
        /*001a*/ 	.short	(.L_6 - .L_5)
	.align		4
.L_5:
        /*001c*/ 	.word	index@(_Z18uint8_layout_transPhPimm)
        /*0020*/ 	.word	0x00000012


	//----- nvinfo : EIATTR_FRAME_SIZE
	.align		4
.L_6:
        /*0024*/ 	.byte	0x04, 0x11
        /*0026*/ 	.short	(.L_8 - .L_7)
	.align		4
.L_7:
        /*0028*/ 	.word	index@(_Z18uint8_layout_transPhPimm)
        /*002c*/ 	.word	0x00000000


	//----- nvinfo : EIATTR_REGCOUNT
	.align		4
.L_8:
        /*0030*/ 	.byte	0x04, 0x2f
        /*0032*/ 	.short	(.L_10 - .L_9)
	.align		4
.L_9:
        /*0034*/ 	.word	index@(_Z14layout_compactPiPfmi)
        /*0038*/ 	.word	0x00000010


	//----- nvinfo : EIATTR_FRAME_SIZE
	.align		4
.L_10:
        /*003c*/ 	.byte	0x04, 0x11
        /*003e*/ 	.short	(.L_12 - .L_11)
	.align		4
.L_11:
        /*0040*/ 	.word	index@(_Z14layout_compactPiPfmi)
        /*0044*/ 	.word	0x00000000


	//----- nvinfo : EIATTR_REGCOUNT
	.align		4
.L_12:
        /*0048*/ 	.byte	0x04, 0x2f
        /*004a*/ 	.short	(.L_14 - .L_13)
	.align		4
.L_13:
        /*004c*/ 	.word	index@(_Z15indexed_spmm_1dPiPfS0_mmmi)
        /*0050*/ 	.word	0x00000020


	//----- nvinfo : EIATTR_FRAME_SIZE
	.align		4
.L_14:
        /*0054*/ 	.byte	0x04, 0x11
        /*0056*/ 	.short	(.L_16 - .L_15)
	.align		4
.L_15:
        /*0058*/ 	.word	index@(_Z15indexed_spmm_1dPiPfS0_mmmi)
        /*005c*/ 	.word	0x00000000


	//----- nvinfo : EIATTR_REGCOUNT
	.align		4
.L_16:
        /*0060*/ 	.byte	0x04, 0x2f
        /*0062*/ 	.short	(.L_18 - .L_17)
	.align		4
.L_17:
        /*0064*/ 	.word	index@(_Z15indexed_spmm_2dPiPfS0_i)
        /*0068*/ 	.word	0x00000020


	//----- nvinfo : EIATTR_FRAME_SIZE
	.align		4
.L_18:
        /*006c*/ 	.byte	0x04, 0x11
        /*006e*/ 	.short	(.L_20 - .L_19)
	.align		4
.L_19:
        /*0070*/ 	.word	index@(_Z15indexed_spmm_2dPiPfS0_i)
        /*0074*/ 	.word	0x00000000


	//----- nvinfo : EIATTR_REGCOUNT
	.align		4
.L_20:
        /*0078*/ 	.byte	0x04, 0x2f
        /*007a*/ 	.short	(.L_22 - .L_21)
	.align		4
.L_21:
        /*007c*/ 	.word	index@(_Z16uint8_spmm_2d_1dPiPfS0_)
        /*0080*/ 	.word	0x00000012


	//----- nvinfo : EIATTR_FRAME_SIZE
	.align		4
.L_22:
        /*0084*/ 	.byte	0x04, 0x11
        /*0086*/ 	.short	(.L_24 - .L_23)
	.align		4
.L_23:
        /*0088*/ 	.word	index@(_Z16uint8_spmm_2d_1dPiPfS0_)
        /*008c*/ 	.word	0x00000000


	//----- nvinfo : EIATTR_REGCOUNT
	.align		4
.L_24:
        /*0090*/ 	.byte	0x04, 0x2f
        /*0092*/ 	.short	(.L_26 - .L_25)
	.align		4
.L_25:
        /*0094*/ 	.word	index@(_Z16uint8_spmm_1d_2dPiPfS0_)
        /*0098*/ 	.word	0x00000018


	//----- nvinfo : EIATTR_FRAME_SIZE
	.align		4
.L_26:
        /*009c*/ 	.byte	0x04, 0x11
        /*009e*/ 	.short	(.L_28 - .L_27)
	.align		4
.L_27:
        /*00a0*/ 	.word	index@(_Z16uint8_spmm_1d_2dPiPfS0_)
        /*00a4*/ 	.word	0x00000020


	//----- nvinfo : EIATTR_MIN_STACK_SIZE
	.align		4
.L_28:
        /*00a8*/ 	.byte	0x04, 0x12
        /*00aa*/ 	.short	(.L_30 - .L_29)
	.align		4
.L_29:
        /*00ac*/ 	.word	index@(_Z16uint8_spmm_1d_2dPiPfS0_)
        /*00b0*/ 	.word	0x00000020


	//----- nvinfo : EIATTR_MIN_STACK_SIZE
	.align		4
.L_30:
        /*00b4*/ 	.byte	0x04, 0x12
        /*00b6*/ 	.short	(.L_32 - .L_31)
	.align		4
.L_31:
        /*00b8*/ 	.word	index@(_Z16uint8_spmm_2d_1dPiPfS0_)
        /*00bc*/ 	.word	0x00000000


	//----- nvinfo : EIATTR_MIN_STACK_SIZE
	.align		4
.L_32:
        /*00c0*/ 	.byte	0x04, 0x12
        /*00c2*/ 	.short	(.L_34 - .L_33)
	.align		4
.L_33:
        /*00c4*/ 	.word	index@(_Z15indexed_spmm_2dPiPfS0_i)
        /*00c8*/ 	.word	0x00000000


	//----- nvinfo : EIATTR_MIN_STACK_SIZE
	.align		4
.L_34:
        /*00cc*/ 	.byte	0x04, 0x12
        /*00ce*/ 	.short	(.L_36 - .L_35)
	.align		4
.L_35:
        /*00d0*/ 	.word	index@(_Z15indexed_spmm_1dPiPfS0_mmmi)
        /*00d4*/ 	.word	0x00000000


	//----- nvinfo : EIATTR_MIN_STACK_SIZE
	.align		4
.L_36:
        /*00d8*/ 	.byte	0x04, 0x12
        /*00da*/ 	.short	(.L_38 - .L_37)
	.align		4
.L_37:
        /*00dc*/ 	.word	index@(_Z14layout_compactPiPfmi)
        /*00e0*/ 	.word	0x00000000


	//----- nvinfo : EIATTR_MIN_STACK_SIZE
	.align		4
.L_38:
        /*00e4*/ 	.byte	0x04, 0x12
        /*00e6*/ 	.short	(.L_40 - .L_39)
	.align		4
.L_39:
        /*00e8*/ 	.word	index@(_Z18uint8_layout_transPhPimm)
        /*00ec*/ 	.word	0x00000000


	//----- nvinfo : EIATTR_MIN_STACK_SIZE
	.align		4
.L_40:
        /*00f0*/ 	.byte	0x04, 0x12
        /*00f2*/ 	.short	(.L_42 - .L_41)
	.align		4
.L_41:
        /*00f4*/ 	.word	index@(_Z12layout_transPfPimmi)
        /*00f8*/ 	.word	0x00000000
.L_42:


//--------------------- .nv.compat                --------------------------
	.section	.nv.compat,"",@"SHT_CUDA_COMPAT_INFO"
	.align	4
        /*0000*/ 	.byte	0x02, 0x09, 0x00, 0x00, 0x02, 0x02, 0x01, 0x00, 0x02, 0x05, 0x05, 0x00, 0x03, 0x07, 0x01, 0x01
        /*0010*/ 	.byte	0x02, 0x03, 0x00, 0x00, 0x02, 0x06, 0x01, 0x00, 0x04, 0x0b, 0x08, 0x00, 0x09, 0x00, 0x00, 0x00
        /*0020*/ 	.byte	0x00, 0x00, 0x00, 0x00


//--------------------- .nv.info._Z16uint8_spmm_1d_2dPiPfS0_ --------------------------
	.section	.nv.info._Z16uint8_spmm_1d_2dPiPfS0_,"",@"SHT_CUDA_INFO"
	.sectionflags	@""
	.align	4


	//----- nvinfo : EIATTR_CUDA_API_VERSION
	.align		4
        /*0000*/ 	.byte	0x04, 0x37
        /*0002*/ 	.short	(.L_44 - .L_43)
.L_43:
        /*0004*/ 	.word	0x00000082


	//----- nvinfo : EIATTR_KPARAM_INFO
	.align		4
.L_44:
        /*0008*/ 	.byte	0x04, 0x17
        /*000a*/ 	.short	(.L_46 - .L_45)
.L_45:
        /*000c*/ 	.word	0x00000000
        /*0010*/ 	.short	0x0002
        /*0012*/ 	.short	0x0010
        /*0014*/ 	.byte	0x00, 0xf5, 0x21, 0x00


	//----- nvinfo : EIATTR_KPARAM_INFO
	.align		4
.L_46:
        /*0018*/ 	.byte	0x04, 0x17
        /*001a*/ 	.short	(.L_48 - .L_47)
.L_47:
        /*001c*/ 	.word	0x00000000
        /*0020*/ 	.short	0x0001
        /*0022*/ 	.short	0x0008
        /*0024*/ 	.byte	0x00, 0xf5, 0x21, 0x00


	//----- nvinfo : EIATTR_KPARAM_INFO
	.align		4
.L_48:
        /*0028*/ 	.byte	0x04, 0x17
        /*002a*/ 	.short	(.L_50 - .L_49)
.L_49:
        /*002c*/ 	.word	0x00000000
        /*0030*/ 	.short	0x0000
        /*0032*/ 	.short	0x0000
        /*0034*/ 	.byte	0x00, 0xf5, 0x21, 0x00


	//----- nvinfo : EIATTR_SPARSE_MMA_MASK
	.align		4
.L_50:
        /*0038*/ 	.byte	0x03, 0x50
        /*003a*/ 	.short	0x0000


	//----- nvinfo : EIATTR_MAXREG_COUNT
	.align		4
        /*003c*/ 	.byte	0x03, 0x1b
        /*003e*/ 	.short	0x00ff


	//----- nvinfo : EIATTR_NUM_BARRIERS
	.align		4
        /*0040*/ 	.byte	0x02, 0x4c
        /*0042*/ 	.byte	0x01
	.zero		1


	//----- nvinfo : EIATTR_EXTERNS
	.align		4
        /*0044*/ 	.byte	0x04, 0x0f
        /*0046*/ 	.short	(.L_52 - .L_51)


	//   ....[0]....
	.align		4
.L_51:
        /*0048*/ 	.word	index@(vprintf)


	//----- nvinfo : EIATTR_MERCURY_ISA_VERSION
	.align		4
.L_52:
        /*004c*/ 	.byte	0x03, 0x5f
        /*004e*/ 	.short	0x0101


	//----- nvinfo : EIATTR_VRC_CTA_INIT_COUNT
	.align		4
        /*0050*/ 	.byte	0x02, 0x4a
	.zero		1
	.zero		1


	//----- nvinfo : EIATTR_SYSCALL_OFFSETS
	.align		4
        /*0054*/ 	.byte	0x04, 0x46
        /*0056*/ 	.short	(.L_54 - .L_53)


	//   ....[0]....
.L_53:
        /*0058*/ 	.word	0x00000280


	//----- nvinfo : EIATTR_EXIT_INSTR_OFFSETS
	.align		4
.L_54:
        /*005c*/ 	.byte	0x04, 0x1c
        /*005e*/ 	.short	(.L_56 - .L_55)


	//   ....[0]....
.L_55:
        /*0060*/ 	.word	0x000002b0


	//----- nvinfo : EIATTR_CBANK_PARAM_SIZE
	.align		4
.L_56:
        /*0064*/ 	.byte	0x03, 0x19
        /*0066*/ 	.short	0x0018


	//----- nvinfo : EIATTR_PARAM_CBANK
	.align		4
        /*0068*/ 	.byte	0x04, 0x0a
        /*006a*/ 	.short	(.L_58 - .L_57)
	.align		4
.L_57:
        /*006c*/ 	.word	index@(.nv.constant0._Z16uint8_spmm_1d_2dPiPfS0_)
        /*0070*/ 	.short	0x0380
        /*0072*/ 	.short	0x0018


	//----- nvinfo : EIATTR_SW_WAR
	.align		4
.L_58:
        /*0074*/ 	.byte	0x04, 0x36
        /*0076*/ 	.short	(.L_60 - .L_59)
.L_59:
        /*0078*/ 	.word	0x00000008
.L_60:


//--------------------- .nv.info._Z16uint8_spmm_2d_1dPiPfS0_ --------------------------
	.section	.nv.info._Z16uint8_spmm_2d_1dPiPfS0_,"",@"SHT_CUDA_INFO"
	.sectionflags	@""
	.align	4


	//----- nvinfo : EIATTR_CUDA_API_VERSION
	.align		4
        /*0000*/ 	.byte	0x04, 0x37
        /*0002*/ 	.short	(.L_62 - .L_61)
.L_61:
        /*0004*/ 	.word	0x00000082


	//----- nvinfo : EIATTR_KPARAM_INFO
	.align		4
.L_62:
        /*0008*/ 	.byte	0x04, 0x17
        /*000a*/ 	.short	(.L_64 - .L_63)
.L_63:
        /*000c*/ 	.word	0x00000000
        /*0010*/ 	.short	0x0002
        /*0012*/ 	.short	0x0010
        /*0014*/ 	.byte	0x00, 0xf5, 0x21, 0x00


	//----- nvinfo : EIATTR_KPARAM_INFO
	.align		4
.L_64:
        /*0018*/ 	.byte	0x04, 0x17
        /*001a*/ 	.short	(.L_66 - .L_65)
.L_65:
        /*001c*/ 	.word	0x00000000
        /*0020*/ 	.short	0x0001
        /*0022*/ 	.short	0x0008
        /*0024*/ 	.byte	0x00, 0xf5, 0x21, 0x00


	//----- nvinfo : EIATTR_KPARAM_INFO
	.align		4
.L_66:
        /*0028*/ 	.byte	0x04, 0x17
        /*002a*/ 	.short	(.L_68 - .L_67)
.L_67:
        /*002c*/ 	.word	0x00000000
        /*0030*/ 	.short	0x0000
        /*0032*/ 	.short	0x0000
        /*0034*/ 	.byte	0x00, 0xf5, 0x21, 0x00


	//----- nvinfo : EIATTR_SPARSE_MMA_MASK
	.align		4
.L_68:
        /*0038*/ 	.byte	0x03, 0x50
        /*003a*/ 	.short	0x0000


	//----- nvinfo : EIATTR_MAXREG_COUNT
	.align		4
        /*003c*/ 	.byte	0x03, 0x1b
        /*003e*/ 	.short	0x00ff


	//----- nvinfo : EIATTR_MERCURY_ISA_VERSION
	.align		4
        /*0040*/ 	.byte	0x03, 0x5f
        /*0042*/ 	.short	0x0101


	//----- nvinfo : EIATTR_VRC_CTA_INIT_COUNT
	.align		4
        /*0044*/ 	.byte	0x02, 0x4a
	.zero		1
	.zero		1


	//----- nvinfo : EIATTR_EXIT_INSTR_OFFSETS
	.align		4
        /*0048*/ 	.byte	0x04, 0x1c
        /*004a*/ 	.short	(.L_70 - .L_69)


	//   ....[0]....
.L_69:
        /*004c*/ 	.word	0x00000590


	//----- nvinfo : EIATTR_CBANK_PARAM_SIZE
	.align		4
.L_70:
        /*0050*/ 	.byte	0x03, 0x19
        /*0052*/ 	.short	0x0018


	//----- nvinfo : EIATTR_PARAM_CBANK
	.align		4
        /*0054*/ 	.byte	0x04, 0x0a
        /*0056*/ 	.short	(.L_72 - .L_71)
	.align		4
.L_71:
        /*0058*/ 	.word	index@(.nv.constant0._Z16uint8_spmm_2d_1dPiPfS0_)
        /*005c*/ 	.short	0x0380
        /*005e*/ 	.short	0x0018


	//----- nvinfo : EIATTR_SW_WAR
	.align		4
.L_72:
        /*0060*/ 	.byte	0x04, 0x36
        /*0062*/ 	.short	(.L_74 - .L_73)
.L_73:
        /*0064*/ 	.word	0x00000008
.L_74:


//--------------------- .nv.info._Z15indexed_spmm_2dPiPfS0_i --------------------------
	.section	.nv.info._Z15indexed_spmm_2dPiPfS0_i,"",@"SHT_CUDA_INFO"
	.sectionflags	@""
	.align	4


	//----- nvinfo : EIATTR_CUDA_API_VERSION
	.align		4
        /*0000*/ 	.byte	0x04, 0x37
        /*0002*/ 	.short	(.L_76 - .L_75)
.L_75:
        /*0004*/ 	.word	0x00000082


	//----- nvinfo : EIATTR_KPARAM_INFO
	.align		4
.L_76:
        /*0008*/ 	.byte	0x04, 0x17
        /*000a*/ 	.short	(.L_78 - .L_77)
.L_77:
        /*000c*/ 	.word	0x00000000
        /*0010*/ 	.short	0x0003
        /*0012*/ 	.short	0x0018
        /*0014*/ 	.byte	0x00, 0xf0, 0x11, 0x00


	//----- nvinfo : EIATTR_KPARAM_INFO
	.align		4
.L_78:
        /*0018*/ 	.byte	0x04, 0x17
        /*001a*/ 	.short	(.L_80 - .L_79)
.L_79:
        /*001c*/ 	.word	0x00000000
        /*0020*/ 	.short	0x0002
        /*0022*/ 	.short	0x0010
        /*0024*/ 	.byte	0x00, 0xf5, 0x21, 0x00


	//----- nvinfo : EIATTR_KPARAM_INFO
	.align		4
.L_80:
        /*0028*/ 	.byte	0x04, 0x17
        /*002a*/ 	.short	(.L_82 - .L_81)
.L_81:
        /*002c*/ 	.word	0x00000000
        /*0030*/ 	.short	0x0001
        /*0032*/ 	.short	0x0008
        /*0034*/ 	.byte	0x00, 0xf5, 0x21, 0x00


	//----- nvinfo : EIATTR_KPARAM_INFO
	.align		4
.L_82:
        /*0038*/ 	.byte	0x04, 0x17
        /*003a*/ 	.short	(.L_84 - .L_83)
.L_83:
        /*003c*/ 	.word	0x00000000
        /*0040*/ 	.short	0x0000
        /*0042*/ 	.short	0x0000
        /*0044*/ 	.byte	0x00, 0xf5, 0x21, 0x00


	//----- nvinfo : EIATTR_SPARSE_MMA_MASK
	.align		4
.L_84:
        /*0048*/ 	.byte	0x03, 0x50
        /*004a*/ 	.short	0x0000


	//----- nvinfo : EIATTR_MAXREG_COUNT
	.align		4
        /*004c*/ 	.byte	0x03, 0x1b
        /*004e*/ 	.short	0x00ff


	//----- nvinfo : EIATTR_MERCURY_ISA_VERSION
	.align		4
        /*0050*/ 	.byte	0x03, 0x5f
        /*0052*/ 	.short	0x0101


	//----- nvinfo : EIATTR_VRC_CTA_INIT_COUNT
	.align		4
        /*0054*/ 	.byte	0x02, 0x4a
	.zero		1
	.zero		1


	//----- nvinfo : EIATTR_EXIT_INSTR_OFFSETS
	.align		4
        /*0058*/ 	.byte	0x04, 0x1c
        /*005a*/ 	.short	(.L_86 - .L_85)


	//   ....[0]....
.L_85:
        /*005c*/ 	.word	0x00000040


	//   ....[1]....
        /*0060*/ 	.word	0x00000870


	//   ....[2]....
        /*0064*/ 	.word	0x00000bb0


	//   ....[3]....
        /*0068*/ 	.word	0x00000d80


	//   ....[4]....
        /*006c*/ 	.word	0x00000de0


	//   ....[5]....
        /*0070*/ 	.word	0x00000e60


	//----- nvinfo : EIATTR_CBANK_PARAM_SIZE
	.align		4
.L_86:
        /*0074*/ 	.byte	0x03, 0x19
        /*0076*/ 	.short	0x001c


	//----- nvinfo : EIATTR_PARAM_CBANK
	.align		4
        /*0078*/ 	.byte	0x04, 0x0a
        /*007a*/ 	.short	(.L_88 - .L_87)
	.align		4
.L_87:
        /*007c*/ 	.word	index@(.nv.constant0._Z15indexed_spmm_2dPiPfS0_i)
        /*0080*/ 	.short	0x0380
        /*0082*/ 	.short	0x001c


	//----- nvinfo : EIATTR_SW_WAR
	.align		4
.L_88:
        /*0084*/ 	.byte	0x04, 0x36
        /*0086*/ 	.short	(.L_90 - .L_89)
.L_89:
        /*0088*/ 	.word	0x00000008
.L_90:


//--------------------- .nv.info._Z15indexed_spmm_1dPiPfS0_mmmi --------------------------
	.section	.nv.info._Z15indexed_spmm_1dPiPfS0_mmmi,"",@"SHT_CUDA_INFO"
	.sectionflags	@""
	.align	4


	//----- nvinfo : EIATTR_CUDA_API_VERSION
	.align		4
        /*0000*/ 	.byte	0x04, 0x37
        /*0002*/ 	.short	(.L_92 - .L_91)
.L_91:
        /*0004*/ 	.word	0x00000082


	//----- nvinfo : EIATTR_KPARAM_INFO
	.align		4
.L_92:
        /*0008*/ 	.byte	0x04, 0x17
        /*000a*/ 	.short	(.L_94 - .L_93)
.L_93:
        /*000c*/ 	.word	0x00000000
        /*0010*/ 	.short	0x0006
        /*0012*/ 	.short	0x0030
        /*0014*/ 	.byte	0x00, 0xf0, 0x11, 0x00


	//----- nvinfo : EIATTR_KPARAM_INFO
	.align		4
.L_94:
        /*0018*/ 	.byte	0x04, 0x17
        /*001a*/ 	.short	(.L_96 - .L_95)
.L_95:
        /*001c*/ 	.word	0x00000000
        /*0020*/ 	.short	0x0005
        /*0022*/ 	.short	0x0028
        /*0024*/ 	.byte	0x00, 0xf0, 0x21, 0x00


	//----- nvinfo : EIATTR_KPARAM_INFO
	.align		4
.L_96:
        /*0028*/ 	.byte	0x04, 0x17
        /*002a*/ 	.short	(.L_98 - .L_97)
.L_97:
        /*002c*/ 	.word	0x00000000
        /*0030*/ 	.short	0x0004
        /*0032*/ 	.short	0x0020
        /*0034*/ 	.byte	0x00, 0xf0, 0x21, 0x00


	//----- nvinfo : EIATTR_KPARAM_INFO
	.align		4
.L_98:
        /*0038*/ 	.byte	0x04, 0x17
        /*003a*/ 	.short	(.L_100 - .L_99)
.L_99:
        /*003c*/ 	.word	0x00000000
        /*0040*/ 	.short	0x0003
        /*0042*/ 	.short	0x0018
        /*0044*/ 	.byte	0x00, 0xf0, 0x21, 0x00


	//----- nvinfo : EIATTR_KPARAM_INFO
	.align		4
.L_100:
        /*0048*/ 	.byte	0x04, 0x17
        /*004a*/ 	.short	(.L_102 - .L_101)
.L_101:
        /*004c*/ 	.word	0x00000000
        /*0050*/ 	.short	0x0002
        /*0052*/ 	.short	0x0010
        /*0054*/ 	.byte	0x00, 0xf5, 0x21, 0x00


	//----- nvinfo : EIATTR_KPARAM_INFO
	.align		4
.L_102:
        /*0058*/ 	.byte	0x04, 0x17
        /*005a*/ 	.short	(.L_104 - .L_103)
.L_103:
        /*005c*/ 	.word	0x00000000
        /*0060*/ 	.short	0x0001
        /*0062*/ 	.short	0x0008
        /*0064*/ 	.byte	0x00, 0xf5, 0x21, 0x00


	//----- nvinfo : EIATTR_KPARAM_INFO
	.align		4
.L_104:
        /*0068*/ 	.byte	0x04, 0x17
        /*006a*/ 	.short	(.L_106 - .L_105)
.L_105:
        /*006c*/ 	.word	0x00000000
        /*0070*/ 	.short	0x0000
        /*0072*/ 	.short	0x0000
        /*0074*/ 	.byte	0x00, 0xf5, 0x21, 0x00


	//----- nvinfo : EIATTR_SPARSE_MMA_MASK
	.align		4
.L_106:
        /*0078*/ 	.byte	0x03, 0x50
        /*007a*/ 	.short	0x0000


	//----- nvinfo : EIATTR_MAXREG_COUNT
	.align		4
        /*007c*/ 	.byte	0x03, 0x1b
        /*007e*/ 	.short	0x00ff


	//----- nvinfo : EIATTR_MERCURY_ISA_VERSION
	.align		4
        /*0080*/ 	.byte	0x03, 0x5f
        /*0082*/ 	.short	0x0101


	//----- nvinfo : EIATTR_VRC_CTA_INIT_COUNT
	.align		4
        /*0084*/ 	.byte	0x02, 0x4a
	.zero		1
	.zero		1


	//----- nvinfo : EIATTR_EXIT_INSTR_OFFSETS
	.align		4
        /*0088*/ 	.byte	0x04, 0x1c
        /*008a*/ 	.short	(.L_108 - .L_107)


	//   ....[0]....
.L_107:
        /*008c*/ 	.word	0x00000030


	//   ....[1]....
        /*0090*/ 	.word	0x000000c0


	//   ....[2]....
        /*0094*/ 	.word	0x00001670


	//----- nvinfo : EIATTR_CBANK_PARAM_SIZE
	.align		4
.L_108:
        /*0098*/ 	.byte	0x03, 0x19
        /*009a*/ 	.short	0x0034


	//----- nvinfo : EIATTR_PARAM_CBANK
	.align		4
        /*009c*/ 	.byte	0x04, 0x0a
        /*009e*/ 	.short	(.L_110 - .L_109)
	.align		4
.L_109:
        /*00a0*/ 	.word	index@(.nv.constant0._Z15indexed_spmm_1dPiPfS0_mmmi)
        /*00a4*/ 	.short	0x0380
        /*00a6*/ 	.short	0x0034


	//----- nvinfo : EIATTR_SW_WAR
	.align		4
.L_110:
        /*00a8*/ 	.byte	0x04, 0x36
        /*00aa*/ 	.short	(.L_112 - .L_111)
.L_111:
        /*00ac*/ 	.word	0x00000008
.L_112:


//--------------------- .nv.info._Z14layout_compactPiPfmi --------------------------
	.section	.nv.info._Z14layout_compactPiPfmi,"",@"SHT_CUDA_INFO"
	.sectionflags	@""
	.align	4


	//----- nvinfo : EIATTR_CUDA_API_VERSION
	.align		4
        /*0000*/ 	.byte	0x04, 0x37
        /*0002*/ 	.short	(.L_114 - .L_113)
.L_113:
        /*0004*/ 	.word	0x00000082


	//----- nvinfo : EIATTR_KPARAM_INFO
	.align		4
.L_114:
        /*0008*/ 	.byte	0x04, 0x17
        /*000a*/ 	.short	(.L_116 - .L_115)
.L_115:
        /*000c*/ 	.word	0x00000000
        /*0010*/ 	.short	0x0003
        /*0012*/ 	.short	0x0018
        /*0014*/ 	.byte	0x00, 0xf0, 0x11, 0x00


	//----- nvinfo : EIATTR_KPARAM_INFO
	.align		4
.L_116:
        /*0018*/ 	.byte	0x04, 0x17
        /*001a*/ 	.short	(.L_118 - .L_117)
.L_117:
        /*001c*/ 	.word	0x00000000
        /*0020*/ 	.short	0x0002
        /*0022*/ 	.short	0x0010
        /*0024*/ 	.byte	0x00, 0xf0, 0x21, 0x00


	//----- nvinfo : EIATTR_KPARAM_INFO
	.align		4
.L_118:
        /*0028*/ 	.byte	0x04, 0x17
        /*002a*/ 	.short	(.L_120 - .L_119)
.L_119:
        /*002c*/ 	.word	0x00000000
        /*0030*/ 	.short	0x0001
        /*0032*/ 	.short	0x0008
        /*0034*/ 	.byte	0x00, 0xf5, 0x21, 0x00


	//----- nvinfo : EIATTR_KPARAM_INFO
	.align		4
.L_120:
        /*0038*/ 	.byte	0x04, 0x17
        /*003a*/ 	.short	(.L_122 - .L_121)
.L_121:
        /*003c*/ 	.word	0x00000000
        /*0040*/ 	.short	0x0000
        /*0042*/ 	.short	0x0000
        /*0044*/ 	.byte	0x00, 0xf5, 0x21, 0x00


	//----- nvinfo : EIATTR_SPARSE_MMA_MASK
	.align		4
.L_122:
        /*0048*/ 	.byte	0x03, 0x50
        /*004a*/ 	.short	0x0000


	//----- nvinfo : EIATTR_MAXREG_COUNT
	.align		4
        /*004c*/ 	.byte	0x03, 0x1b
        /*004e*/ 	.short	0x00ff


	//----- nvinfo : EIATTR_NUM_BARRIERS
	.align		4
        /*0050*/ 	.byte	0x02, 0x4c
        /*0052*/ 	.byte	0x01
	.zero		1


	//----- nvinfo : EIATTR_MERCURY_ISA_VERSION
	.align		4
        /*0054*/ 	.byte	0x03, 0x5f
        /*0056*/ 	.short	0x0101


	//----- nvinfo : EIATTR_VRC_CTA_INIT_COUNT
	.align		4
        /*0058*/ 	.byte	0x02, 0x4a
	.zero		1
	.zero		1


	//----- nvinfo : EIATTR_EXIT_INSTR_OFFSETS
	.align		4
        /*005c*/ 	.byte	0x04, 0x1c
        /*005e*/ 	.short	(.L_124 - .L_123)


	//   ....[0]....
.L_123:
        /*0060*/ 	.word	0x00000030


	//   ....[1]....
        /*0064*/ 	.word	0x00000370


	//----- nvinfo : EIATTR_CRS_STACK_SIZE
	.align		4
.L_124:
        /*0068*/ 	.byte	0x04, 0x1e
        /*006a*/ 	.short	(.L_126 - .L_125)
.L_125:
        /*006c*/ 	.word	0x00000000


	//----- nvinfo : EIATTR_CBANK_PARAM_SIZE
	.align		4
.L_126:
        /*0070*/ 	.byte	0x03, 0x19
        /*0072*/ 	.short	0x001c


	//----- nvinfo : EIATTR_PARAM_CBANK
	.align		4
        /*0074*/ 	.byte	0x04, 0x0a
        /*0076*/ 	.short	(.L_128 - .L_127)
	.align		4
.L_127:
        /*0078*/ 	.word	index@(.nv.constant0._Z14layout_compactPiPfmi)
        /*007c*/ 	.short	0x0380
        /*007e*/ 	.short	0x001c


	//----- nvinfo : EIATTR_SW_WAR
	.align		4
.L_128:
        /*0080*/ 	.byte	0x04, 0x36
        /*0082*/ 	.short	(.L_130 - .L_129)
.L_129:
        /*0084*/ 	.word	0x00000008
.L_130:


//--------------------- .nv.info._Z18uint8_layout_transPhPimm --------------------------
	.section	.nv.info._Z18uint8_layout_transPhPimm,"",@"SHT_CUDA_INFO"
	.sectionflags	@""
	.align	4


	//----- nvinfo : EIATTR_CUDA_API_VERSION
	.align		4
        /*0000*/ 	.byte	0x04, 0x37
        /*0002*/ 	.short	(.L_132 - .L_131)
.L_131:
        /*0004*/ 	.word	0x00000082


	//----- nvinfo : EIATTR_KPARAM_INFO
	.align		4
.L_132:
        /*0008*/ 	.byte	0x04, 0x17
        /*000a*/ 	.short	(.L_134 - .L_133)
.L_133:
        /*000c*/ 	.word	0x00000000
        /*0010*/ 	.short	0x0003
        /*0012*/ 	.short	0x0018
        /*0014*/ 	.byte	0x00, 0xf0, 0x21, 0x00


	//----- nvinfo : EIATTR_KPARAM_INFO
	.align		4
.L_134:
        /*0018*/ 	.byte	0x04, 0x17
        /*001a*/ 	.short	(.L_136 - .L_135)
.L_135:
        /*001c*/ 	.word	0x00000000
        /*0020*/ 	.short	0x0002
        /*0022*/ 	.short	0x0010
        /*0024*/ 	.byte	0x00, 0xf0, 0x21, 0x00


	//----- nvinfo : EIATTR_KPARAM_INFO
	.align		4
.L_136:
        /*0028*/ 	.byte	0x04, 0x17
        /*002a*/ 	.short	(.L_138 - .L_137)
.L_137:
        /*002c*/ 	.word	0x00000000
        /*0030*/ 	.short	0x0001
        /*0032*/ 	.short	0x0008
        /*0034*/ 	.byte	0x00, 0xf5, 0x21, 0x00


	//----- nvinfo : EIATTR_KPARAM_INFO
	.align		4
.L_138:
        /*0038*/ 	.byte	0x04, 0x17
        /*003a*/ 	.short	(.L_140 - .L_139)
.L_139:
        /*003c*/ 	.word	0x00000000
        /*0040*/ 	.short	0x0000
        /*0042*/ 	.short	0x0000
        /*0044*/ 	.byte	0x00, 0xf5, 0x21, 0x00


	//----- nvinfo : EIATTR_SPARSE_MMA_MASK
	.align		4
.L_140:
        /*0048*/ 	.byte	0x03, 0x50
        /*004a*/ 	.short	0x0000


	//----- nvinfo : EIATTR_MAXREG_COUNT
	.align		4
        /*004c*/ 	.byte	0x03, 0x1b
        /*004e*/ 	.short	0x00ff


	//----- nvinfo : EIATTR_MERCURY_ISA_VERSION
	.align		4
        /*0050*/ 	.byte	0x03, 0x5f
        /*0052*/ 	.short	0x0101


	//----- nvinfo : EIATTR_VRC_CTA_INIT_COUNT
	.align		4
        /*0054*/ 	.byte	0x02, 0x4a
	.zero		1
	.zero		1


	//----- nvinfo : EIATTR_EXIT_INSTR_OFFSETS
	.align		4
        /*0058*/ 	.byte	0x04, 0x1c
        /*005a*/ 	.short	(.L_142 - .L_141)


	//   ....[0]....
.L_141:
        /*005c*/ 	.word	0x000003e0


	//----- nvinfo : EIATTR_CBANK_PARAM_SIZE
	.align		4
.L_142:
        /*0060*/ 	.byte	0x03, 0x19
        /*0062*/ 	.short	0x0020


	//----- nvinfo : EIATTR_PARAM_CBANK
	.align		4
        /*0064*/ 	.byte	0x04, 0x0a
        /*0066*/ 	.short	(.L_144 - .L_143)
	.align		4
.L_143:
        /*0068*/ 	.word	index@(.nv.constant0._Z18uint8_layout_transPhPimm)
        /*006c*/ 	.short	0x0380
        /*006e*/ 	.short	0x0020


	//----- nvinfo : EIATTR_SW_WAR
	.align		4
.L_144:
        /*0070*/ 	.byte	0x04, 0x36
        /*0072*/ 	.short	(.L_146 - .L_145)
.L_145:
        /*0074*/ 	.word	0x00000008
.L_146:


//--------------------- .nv.info._Z12layout_transPfPimmi --------------------------
	.section	.nv.info._Z12layout_transPfPimmi,"",@"SHT_CUDA_INFO"
	.sectionflags	@""
	.align	4


	//----- nvinfo : EIATTR_CUDA_API_VERSION
	.align		4
        /*0000*/ 	.byte	0x04, 0x37
        /*0002*/ 	.short	(.L_148 - .L_147)
.L_147:
        /*0004*/ 	.word	0x00000082


	//----- nvinfo : EIATTR_KPARAM_INFO
	.align		4
.L_148:
        /*0008*/ 	.byte	0x04, 0x17
        /*000a*/ 	.short	(.L_150 - .L_149)
.L_149:
        /*000c*/ 	.word	0x00000000
        /*0010*/ 	.short	0x0004
        /*0012*/ 	.short	0x0020
        /*0014*/ 	.byte	0x00, 0xf0, 0x11, 0x00


	//----- nvinfo : EIATTR_KPARAM_INFO
	.align		4
.L_150:
        /*0018*/ 	.byte	0x04, 0x17
        /*001a*/ 	.short	(.L_152 - .L_151)
.L_151:
        /*001c*/ 	.word	0x00000000
        /*0020*/ 	.short	0x0003
        /*0022*/ 	.short	0x0018
        /*0024*/ 	.byte	0x00, 0xf0, 0x21, 0x00


	//----- nvinfo : EIATTR_KPARAM_INFO
	.align		4
.L_152:
        /*0028*/ 	.byte	0x04, 0x17
        /*002a*/ 	.short	(.L_154 - .L_153)
.L_153:
        /*002c*/ 	.word	0x00000000
        /*0030*/ 	.short	0x0002
        /*0032*/ 	.short	0x0010
        /*0034*/ 	.byte	0x00, 0xf0, 0x21, 0x00


	//----- nvinfo : EIATTR_KPARAM_INFO
	.align		4
.L_154:
        /*0038*/ 	.byte	0x04, 0x17
        /*003a*/ 	.short	(.L_156 - .L_155)
.L_155:
        /*003c*/ 	.word	0x00000000
        /*0040*/ 	.short	0x0001
        /*0042*/ 	.short	0x0008
        /*0044*/ 	.byte	0x00, 0xf5, 0x21, 0x00


	//----- nvinfo : EIATTR_KPARAM_INFO
	.align		4
.L_156:
        /*0048*/ 	.byte	0x04, 0x17
        /*004a*/ 	.short	(.L_158 - .L_157)
.L_157:
        /*004c*/ 	.word	0x00000000
        /*0050*/ 	.short	0x0000
        /*0052*/ 	.short	0x0000
        /*0054*/ 	.byte	0x00, 0xf5, 0x21, 0x00


	//----- nvinfo : EIATTR_SPARSE_MMA_MASK
	.align		4
.L_158:
        /*0058*/ 	.byte	0x03, 0x50
        /*005a*/ 	.short	0x0000


	//----- nvinfo : EIATTR_MAXREG_COUNT
	.align		4
        /*005c*/ 	.byte	0x03, 0x1b
        /*005e*/ 	.short	0x00ff


	//----- nvinfo : EIATTR_MERCURY_ISA_VERSION
	.align		4
        /*0060*/ 	.byte	0x03, 0x5f
        /*0062*/ 	.short	0x0101


	//----- nvinfo : EIATTR_VRC_CTA_INIT_COUNT
	.align		4
        /*0064*/ 	.byte	0x02, 0x4a
	.zero		1
	.zero		1


	//----- nvinfo : EIATTR_EXIT_INSTR_OFFSETS
	.align		4
        /*0068*/ 	.byte	0x04, 0x1c
        /*006a*/ 	.short	(.L_160 - .L_159)


	//   ....[0]....
.L_159:
        /*006c*/ 	.word	0x00000060


	//   ....[1]....
        /*0070*/ 	.word	0x000009d0


	//   ....[2]....
        /*0074*/ 	.word	0x00000e60


	//   ....[3]....
        /*0078*/ 	.word	0x000010d0


	//   ....[4]....
        /*007c*/ 	.word	0x00001220


	//----- nvinfo : EIATTR_CBANK_PARAM_SIZE
	.align		4
.L_160:
        /*0080*/ 	.byte	0x03, 0x19
        /*0082*/ 	.short	0x0024


	//----- nvinfo : EIATTR_PARAM_CBANK
	.align		4
        /*0084*/ 	.byte	0x04, 0x0a
        /*0086*/ 	.short	(.L_162 - .L_161)
	.align		4
.L_161:
        /*0088*/ 	.word	index@(.nv.constant0._Z12layout_transPfPimmi)
        /*008c*/ 	.short	0x0380
        /*008e*/ 	.short	0x0024


	//----- nvinfo : EIATTR_SW_WAR
	.align		4
.L_162:
        /*0090*/ 	.byte	0x04, 0x36
        /*0092*/ 	.short	(.L_164 - .L_163)
.L_163:
        /*0094*/ 	.word	0x00000008
.L_164:


//--------------------- .nv.callgraph             --------------------------
	.section	.nv.callgraph,"",@"SHT_CUDA_CALLGRAPH"
	.align	4
	.sectionentsize	8
	.align		4
        /*0000*/ 	.word	0x00000000
	.align		4
        /*0004*/ 	.word	0xffffffff
	.align		4
        /*0008*/ 	.word	index@(_Z16uint8_spmm_1d_2dPiPfS0_)
	.align		4
        /*000c*/ 	.word	index@(vprintf)
	.align		4
        /*0010*/ 	.word	0x00000000
	.align		4
        /*0014*/ 	.word	0xfffffffe
	.align		4
        /*0018*/ 	.word	0x00000000
	.align		4
        /*001c*/ 	.word	0xfffffffd
	.align		4
        /*0020*/ 	.word	0x00000000
	.align		4
        /*0024*/ 	.word	0xfffffffc


//--------------------- .nv.constant4             --------------------------
	.section	.nv.constant4,"a",@progbits
	.align	8
	.align		8
.nv.constant4:
        /*0000*/ 	.dword	vprintf
	.align		8
        /*0008*/ 	.dword	$str


//--------------------- .text._Z16uint8_spmm_1d_2dPiPfS0_ --------------------------
	.section	.text._Z16uint8_spmm_1d_2dPiPfS0_,"ax",@progbits
	.align	128
        .global         _Z16uint8_spmm_1d_2dPiPfS0_
        .type           _Z16uint8_spmm_1d_2dPiPfS0_,@function
        .size           _Z16uint8_spmm_1d_2dPiPfS0_,(.L_x_39 - _Z16uint8_spmm_1d_2dPiPfS0_)
        .other          _Z16uint8_spmm_1d_2dPiPfS0_,@"STO_CUDA_ENTRY STV_DEFAULT"
_Z16uint8_spmm_1d_2dPiPfS0_:
.text._Z16uint8_spmm_1d_2dPiPfS0_:
[----:B------:R-:W0:Y:S01]  /*0000*/  LDC R1, c[0x0][0x37c] ;  /* 0x0000df00ff017b82 */ /* 0x000e220000000800 */
[----:B------:R-:W1:Y:S01]  /*0010*/  S2R R9, SR_CTAID.X ;  /* 0x0000000000097919 */ /* 0x000e620000002500 */
[----:B------:R-:W2:Y:S06]  /*0020*/  LDCU UR7, c[0x0][0x2fc] ;  /* 0x00005f80ff0777ac */ /* 0x000eac0008000800 */
[----:B------:R-:W1:Y:S01]  /*0030*/  S2UR UR8, SR_CTAID.Y ;  /* 0x00000000000879c3 */ /* 0x000e620000002600 */
[----:B0-----:R-:W-:Y:S01]  /*0040*/  IADD3 R1, PT, PT, R1, -0x20, RZ ;  /* 0xffffffe001017810 */ /* 0x001fe20007ffe0ff */
[----:B------:R-:W0:Y:S06]  /*0050*/  LDCU.64 UR4, c[0x0][0x358] ;  /* 0x00006b00ff0477ac */ /* 0x000e2c0008000a00 */
[----:B------:R-:W1:Y:S08]  /*0060*/  LDC R2, c[0x0][0x370] ;  /* 0x0000dc00ff027b82 */ /* 0x000e700000000800 */
[----:B------:R-:W3:Y:S01]  /*0070*/  LDC.64 R4, c[0x0][0x380] ;  /* 0x0000e000ff047b82 */ /* 0x000ee20000000a00 */
[----:B-1----:R-:W-:-:S04]  /*0080*/  IMAD R2, R2, UR8, R9 ;  /* 0x0000000802027c24 */ /* 0x002fc8000f8e0209 */
[----:B---3--:R-:W-:-:S06]  /*0090*/  IMAD.WIDE.U32 R4, R2, 0x4, R4 ;  /* 0x0000000402047825 */ /* 0x008fcc00078e0004 */
[----:B0-----:R-:W3:Y:S01]  /*00a0*/  LDG.E R4, desc[UR4][R4.64] ;  /* 0x0000000404047981 */ /* 0x001ee2000c1e1900 */
[----:B------:R-:W0:Y:S02]  /*00b0*/  LDCU UR6, c[0x0][0x2f8] ;  /* 0x00005f00ff0677ac */ /* 0x000e240008000800 */
[----:B0-----:R-:W-:-:S04]  /*00c0*/  IADD3 R6, P1, PT, R1, UR6, RZ ;  /* 0x0000000601067c10 */ /* 0x001fc8000ff3e0ff */
[----:B--2---:R-:W-:Y:S02]  /*00d0*/  IADD3.X R7, PT, PT, RZ, UR7, RZ, P1, !PT ;  /* 0x00000007ff077c10 */ /* 0x004fe40008ffe4ff */
[----:B---3--:R-:W-:-:S13]  /*00e0*/  ISETP.NE.AND P0, PT, R4, 0x1, PT ;  /* 0x000000010400780c */ /* 0x008fda0003f05270 */
[----:B------:R-:W-:Y:S05]  /*00f0*/  @P0 BRA `(.L_x_0) ;  /* 0x0000000000640947 */ /* 0x000fea0003800000 */
[----:B------:R-:W0:Y:S01]  /*0100*/  S2R R5, SR_TID.X ;  /* 0x0000000000057919 */ /* 0x000e220000002100 */
[----:B------:R-:W0:Y:S08]  /*0110*/  LDC R0, c[0x0][0x360] ;  /* 0x0000d800ff007b82 */ /* 0x000e300000000800 */
[----:B------:R-:W1:Y:S08]  /*0120*/  LDC.64 R14, c[0x0][0x390] ;  /* 0x0000e400ff0e7b82 */ /* 0x000e700000000a00 */
[----:B------:R-:W2:Y:S01]  /*0130*/  LDC.64 R12, c[0x0][0x388] ;  /* 0x0000e200ff0c7b82 */ /* 0x000ea20000000a00 */
[----:B0-----:R-:W-:-:S02]  /*0140*/  IMAD R3, R0, UR8, R5 ;  /* 0x0000000800037c24 */ /* 0x001fc4000f8e0205 */
[----:B------:R-:W-:Y:S02]  /*0150*/  IMAD R0, R9, R0, R5 ;  /* 0x0000000009007224 */ /* 0x000fe400078e0205 */
[----:B-1----:R-:W-:-:S04]  /*0160*/  IMAD.WIDE.U32 R14, R3, 0x4, R14 ;  /* 0x00000004030e7825 */ /* 0x002fc800078e000e */
[----:B--2---:R-:W-:Y:S01]  /*0170*/  IMAD.WIDE.U32 R12, R0, 0x4, R12 ;  /* 0x00000004000c7825 */ /* 0x004fe200078e000c */
[----:B------:R-:W2:Y:S04]  /*0180*/  LDG.E R4, desc[UR4][R14.64] ;  /* 0x000000040e047981 */ /* 0x000ea8000c1e1900 */
[----:B------:R-:W2:Y:S02]  /*0190*/  LDG.E R17, desc[UR4][R12.64] ;  /* 0x000000040c117981 */ /* 0x000ea4000c1e1900 */
[----:B--2---:R-:W-:-:S05]  /*01a0*/  FADD R17, R17, R4 ;  /* 0x0000000411117221 */ /* 0x004fca0000000000 */
[----:B------:R0:W-:Y:S04]  /*01b0*/  STG.E desc[UR4][R14.64], R17 ;  /* 0x000000110e007986 */ /* 0x0001e8000c101904 */
[----:B------:R-:W2:Y:S01]  /*01c0*/  LDG.E R10, desc[UR4][R12.64] ;  /* 0x000000040c0a7981 */ /* 0x000ea2000c1e1900 */
[----:B------:R-:W-:Y:S01]  /*01d0*/  F2F.F64.F32 R8, R17 ;  /* 0x0000001100087310 */ /* 0x000fe20000201800 */
[----:B------:R-:W-:Y:S01]  /*01e0*/  MOV R16, 0x0 ;  /* 0x0000000000107802 */ /* 0x000fe20000000f00 */
[----:B------:R-:W1:Y:S01]  /*01f0*/  LDCU.64 UR4, c[0x4][0x8] ;  /* 0x01000100ff0477ac */ /* 0x000e620008000a00 */
[----:B------:R0:W-:Y:S02]  /*0200*/  STL.64 [R1], R2 ;  /* 0x0000000201007387 */ /* 0x0001e40000100a00 */
[----:B------:R0:W3:Y:S02]  /*0210*/  LDC.64 R18, c[0x4][R16] ;  /* 0x0100000010127b82 */ /* 0x0000e40000000a00 */
[----:B------:R0:W-:Y:S01]  /*0220*/  STL [R1+0x8], R0 ;  /* 0x0000080001007387 */ /* 0x0001e20000100800 */
[----:B-1----:R-:W-:-:S02]  /*0230*/  MOV R4, UR4 ;  /* 0x0000000400047c02 */ /* 0x002fc40008000f00 */
[----:B------:R-:W-:Y:S01]  /*0240*/  MOV R5, UR5 ;  /* 0x0000000500057c02 */ /* 0x000fe20008000f00 */
[----:B--2---:R-:W1:Y:S02]  /*0250*/  F2F.F64.F32 R10, R10 ;  /* 0x0000000a000a7310 */ /* 0x004e640000201800 */
[----:B-1-3--:R0:W-:Y:S04]  /*0260*/  STL.128 [R1+0x10], R8 ;  /* 0x0000100801007387 */ /* 0x00a1e80000100c00 */
[----:B------:R-:W-:-:S07]  /*0270*/  LEPC R20, `(.L_x_0) ;  /* 0x000000001014794e */ /* 0x000fce0000000000 */
[----:B0-----:R-:W-:Y:S05]  /*0280*/  CALL.ABS.NOINC R18 ;  /* 0x0000000012007343 */ /* 0x001fea0003c00000 */
.L_x_0:
[----:B------:R-:W-:Y:S05]  /*0290*/  WARPSYNC.ALL ;  /* 0x0000000000007948 */ /* 0x000fea0003800000 */
[----:B------:R-:W-:Y:S06]  /*02a0*/  BAR.SYNC.DEFER_BLOCKING 0x0 ;  /* 0x0000000000007b1d */ /* 0x000fec0000010000 */
[----:B------:R-:W-:Y:S05]  /*02b0*/  EXIT ;  /* 0x000000000000794d */ /* 0x000fea0003800000 */
.L_x_1:
[----:B------:R-:W-:-:S00]  /*02c0*/  BRA `(.L_x_1) ;  /* 0xfffffffc00fc7947 */ /* 0x000fc0000383ffff */
[----:B------:R-:W-:-:S00]  /*02d0*/  NOP ;  /* 0x0000000000007918 */ /* 0x000fc00000000000 */
        /* <DEDUP_REMOVED lines=10> */
.L_x_39:


//--------------------- .text._Z16uint8_spmm_2d_1dPiPfS0_ --------------------------
	.section	.text._Z16uint8_spmm_2d_1dPiPfS0_,"ax",@progbits
	.align	128
        .global         _Z16uint8_spmm_2d_1dPiPfS0_
        .type           _Z16uint8_spmm_2d_1dPiPfS0_,@function
        .size           _Z16uint8_spmm_2d_1dPiPfS0_,(.L_x_40 - _Z16uint8_spmm_2d_1dPiPfS0_)
        .other          _Z16uint8_spmm_2d_1dPiPfS0_,@"STO_CUDA_ENTRY STV_DEFAULT"
_Z16uint8_spmm_2d_1dPiPfS0_:
.text._Z16uint8_spmm_2d_1dPiPfS0_:
[----:B------:R-:W-:Y:S01]  /*0000*/  LDC R1, c[0x0][0x37c] ;  /* 0x0000df00ff017b82 */ /* 0x000fe20000000800 */
[----:B------:R-:W0:Y:S07]  /*0010*/  S2R R0, SR_CTAID.X ;  /* 0x0000000000007919 */ /* 0x000e2e0000002500 */
[----:B------:R-:W0:Y:S01]  /*0020*/  S2UR UR6, SR_CTAID.Y ;  /* 0x00000000000679c3 */ /* 0x000e220000002600 */
[----:B------:R-:W1:Y:S07]  /*0030*/  LDCU.64 UR4, c[0x0][0x358] ;  /* 0x00006b00ff0477ac */ /* 0x000e6e0008000a00 */
[----:B------:R-:W0:Y:S08]  /*0040*/  LDC R7, c[0x0][0x370] ;  /* 0x0000dc00ff077b82 */ /* 0x000e300000000800 */
[----:B------:R-:W2:Y:S01]  /*0050*/  LDC.64 R2, c[0x0][0x380] ;  /* 0x0000e000ff027b82 */ /* 0x000ea20000000a00 */
[----:B------:R-:W3:Y:S07]  /*0060*/  S2R R12, SR_TID.X ;  /* 0x00000000000c7919 */ /* 0x000eee0000002100 */
[----:B------:R-:W4:Y:S01]  /*0070*/  LDC.64 R4, c[0x0][0x388] ;  /* 0x0000e200ff047b82 */ /* 0x000f220000000a00 */
[----:B0-----:R-:W-:-:S07]  /*0080*/  IMAD R11, R7, UR6, R0 ;  /* 0x00000006070b7c24 */ /* 0x001fce000f8e0200 */
[----:B------:R-:W0:Y:S01]  /*0090*/  LDC.64 R8, c[0x0][0x390] ;  /* 0x0000e400ff087b82 */ /* 0x000e220000000a00 */
[----:B--2---:R-:W-:-:S06]  /*00a0*/  IMAD.WIDE.U32 R10, R11, 0x4, R2 ;  /* 0x000000040b0a7825 */ /* 0x004fcc00078e0002 */
[----:B-1----:R-:W2:Y:S01]  /*00b0*/  LDG.E R10, desc[UR4][R10.64] ;  /* 0x000000040a0a7981 */ /* 0x002ea2000c1e1900 */
[----:B------:R-:W1:Y:S08]  /*00c0*/  LDC R6, c[0x0][0x374] ;  /* 0x0000dd00ff067b82 */ /* 0x000e700000000800 */
[----:B------:R-:W3:Y:S02]  /*00d0*/  LDC R15, c[0x0][0x360] ;  /* 0x0000d800ff0f7b82 */ /* 0x000ee40000000800 */
[----:B---3--:R-:W-:-:S02]  /*00e0*/  IMAD R13, R0, R15, R12 ;  /* 0x0000000f000d7224 */ /* 0x008fc400078e020c */
[----:B------:R-:W-:Y:S02]  /*00f0*/  IMAD R15, R15, UR6, R12 ;  /* 0x000000060f0f7c24 */ /* 0x000fe4000f8e020c */
[----:B----4-:R-:W-:-:S04]  /*0100*/  IMAD.WIDE.U32 R4, R13, 0x4, R4 ;  /* 0x000000040d047825 */ /* 0x010fc800078e0004 */
[----:B0-----:R-:W-:Y:S01]  /*0110*/  IMAD.WIDE.U32 R8, R15, 0x4, R8 ;  /* 0x000000040f087825 */ /* 0x001fe200078e0008 */
[----:B--2---:R-:W-:-:S13]  /*0120*/  ISETP.NE.AND P0, PT, R10, 0x1, PT ;  /* 0x000000010a00780c */ /* 0x004fda0003f05270 */
[----:B-1----:R-:W-:Y:S05]  /*0130*/  @P0 BRA `(.L_x_2) ;  /* 0x0000000000080947 */ /* 0x002fea0003800000 */
[----:B------:R-:W2:Y:S04]  /*0140*/  LDG.E R11, desc[UR4][R4.64] ;  /* 0x00000004040b7981 */ /* 0x000ea8000c1e1900 */
[----:B--2---:R0:W5:Y:S02]  /*0150*/  ATOMG.E.ADD.F32.FTZ.RN.STRONG.GPU PT, RZ, desc[UR4][R8.64], R11 ;  /* 0x8000000b08ff79a3 */ /* 0x004164000c1ef304 */
.L_x_2:
[----:B------:R-:W-:-:S05]  /*0160*/  IADD3 R13, PT, PT, R6, UR6, RZ ;  /* 0x00000006060d7c10 */ /* 0x000fca000fffe0ff */
[----:B0-----:R-:W-:-:S04]  /*0170*/  IMAD R11, R13, R7, R0 ;  /* 0x000000070d0b7224 */ /* 0x001fc800078e0200 */
[----:B------:R-:W-:-:S06]  /*0180*/  IMAD.WIDE.U32 R10, R11, 0x4, R2 ;  /* 0x000000040b0a7825 */ /* 0x000fcc00078e0002 */
[----:B------:R-:W2:Y:S01]  /*0190*/  LDG.E R10, desc[UR4][R10.64] ;  /* 0x000000040a0a7981 */ /* 0x000ea2000c1e1900 */
[----:B------:R-:W-:-:S05]  /*01a0*/  IADD3 R15, PT, PT, R13, R6, RZ ;  /* 0x000000060d0f7210 */ /* 0x000fca0007ffe0ff */
[----:B------:R-:W-:-:S04]  /*01b0*/  IMAD R13, R15, R7, R0 ;  /* 0x000000070f0d7224 */ /* 0x000fc800078e0200 */
[----:B------:R-:W-:Y:S01]  /*01c0*/  IMAD.WIDE.U32 R12, R13, 0x4, R2 ;  /* 0x000000040d0c7825 */ /* 0x000fe200078e0002 */
[----:B--2---:R-:W-:-:S13]  /*01d0*/  ISETP.NE.AND P0, PT, R10, 0x1, PT ;  /* 0x000000010a00780c */ /* 0x004fda0003f05270 */
[----:B------:R-:W-:Y:S05]  /*01e0*/  @P0 BRA `(.L_x_3) ;  /* 0x00000000000c0947 */ /* 0x000fea0003800000 */
[----:B------:R-:W2:Y:S02]  /*01f0*/  LDG.E R10, desc[UR4][R4.64] ;  /* 0x00000004040a7981 */ /* 0x000ea4000c1e1900 */
[----:B--2---:R-:W-:-:S05]  /*0200*/  FADD R11, R10, R10 ;  /* 0x0000000a0a0b7221 */ /* 0x004fca0000000000 */
[----:B------:R0:W5:Y:S02]  /*0210*/  ATOMG.E.ADD.F32.FTZ.RN.STRONG.GPU PT, RZ, desc[UR4][R8.64], R11 ;  /* 0x8000000b08ff79a3 */ /* 0x000164000c1ef304 */
.L_x_3:
[----:B------:R-:W2:Y:S01]  /*0220*/  LDG.E R12, desc[UR4][R12.64] ;  /* 0x000000040c0c7981 */ /* 0x000ea2000c1e1900 */
[----:B------:R-:W-:-:S05]  /*0230*/  IADD3 R15, PT, PT, R15, R6, RZ ;  /* 0x000000060f0f7210 */ /* 0x000fca0007ffe0ff */
[----:B0-----:R-:W-:-:S04]  /*0240*/  IMAD R11, R15, R7, R0 ;  /* 0x000000070f0b7224 */ /* 0x001fc800078e0200 */
[----:B------:R-:W-:Y:S01]  /*0250*/  IMAD.WIDE.U32 R10, R11, 0x4, R2 ;  /* 0x000000040b0a7825 */ /* 0x000fe200078e0002 */
[----:B--2---:R-:W-:-:S13]  /*0260*/  ISETP.NE.AND P0, PT, R12, 0x1, PT ;  /* 0x000000010c00780c */ /* 0x004fda0003f05270 */
[----:B------:R-:W-:Y:S05]  /*0270*/  @P0 BRA `(.L_x_4) ;  /* 0x00000000000c0947 */ /* 0x000fea0003800000 */
[----:B------:R-:W2:Y:S02]  /*0280*/  LDG.E R12, desc[UR4][R4.64] ;  /* 0x00000004040c7981 */ /* 0x000ea4000c1e1900 */
[----:B--2---:R-:W-:-:S05]  /*0290*/  FMUL R13, R12, 4 ;  /* 0x408000000c0d7820 */ /* 0x004fca0000400000 */
[----:B------:R0:W5:Y:S02]  /*02a0*/  ATOMG.E.ADD.F32.FTZ.RN.STRONG.GPU PT, RZ, desc[UR4][R8.64], R13 ;  /* 0x8000000d08ff79a3 */ /* 0x000164000c1ef304 */
.L_x_4:
        /* <DEDUP_REMOVED lines=9> */
.L_x_5:
        /* <DEDUP_REMOVED lines=9> */
.L_x_6:
        /* <DEDUP_REMOVED lines=9> */
.L_x_7:
[----:B------:R-:W2:Y:S01]  /*0460*/  LDG.E R12, desc[UR4][R12.64] ;  /* 0x000000040c0c7981 */ /* 0x000ea2000c1e1900 */
[----:B------:R-:W-:-:S05]  /*0470*/  IADD3 R6, PT, PT, R15, R6, RZ ;  /* 0x000000060f067210 */ /* 0x000fca0007ffe0ff */
[----:B------:R-:W-:-:S04]  /*0480*/  IMAD R7, R6, R7, R0 ;  /* 0x0000000706077224 */ /* 0x000fc800078e0200 */
[----:B------:R-:W-:Y:S01]  /*0490*/  IMAD.WIDE.U32 R2, R7, 0x4, R2 ;  /* 0x0000000407027825 */ /* 0x000fe200078e0002 */
[----:B--2---:R-:W-:-:S13]  /*04a0*/  ISETP.NE.AND P0, PT, R12, 0x1, PT ;  /* 0x000000010c00780c */ /* 0x004fda0003f05270 */
[----:B------:R-:W-:Y:S05]  /*04b0*/  @P0 BRA `(.L_x_8) ;  /* 0x00000000000c0947 */ /* 0x000fea0003800000 */
[----:B------:R-:W2:Y:S02]  /*04c0*/  LDG.E R0, desc[UR4][R4.64] ;  /* 0x0000000404007981 */ /* 0x000ea4000c1e1900 */
[----:B--2---:R-:W-:-:S05]  /*04d0*/  FMUL R7, R0, 64 ;  /* 0x4280000000077820 */ /* 0x004fca0000400000 */
[----:B------:R1:W5:Y:S02]  /*04e0*/  ATOMG.E.ADD.F32.FTZ.RN.STRONG.GPU PT, RZ, desc[UR4][R8.64], R7 ;  /* 0x8000000708ff79a3 */ /* 0x000364000c1ef304 */
.L_x_8:
[----:B------:R-:W2:Y:S02]  /*04f0*/  LDG.E R2, desc[UR4][R2.64] ;  /* 0x0000000402027981 */ /* 0x000ea4000c1e1900 */
[----:B--2---:R-:W-:-:S13]  /*0500*/  ISETP.NE.AND P0, PT, R2, 0x1, PT ;  /* 0x000000010200780c */ /* 0x004fda0003f05270 */
[----:B------:R-:W-:Y:S05]  /*0510*/  @P0 BRA `(.L_x_9) ;  /* 0x00000000000c0947 */ /* 0x000fea0003800000 */
[----:B------:R-:W2:Y:S02]  /*0520*/  LDG.E R4, desc[UR4][R4.64] ;  /* 0x0000000404047981 */ /* 0x000ea4000c1e1900 */
[----:B--2---:R-:W-:-:S05]  /*0530*/  FMUL R3, R4, 128 ;  /* 0x4300000004037820 */ /* 0x004fca0000400000 */
[----:B------:R2:W5:Y:S02]  /*0540*/  ATOMG.E.ADD.F32.FTZ.RN.STRONG.GPU PT, RZ, desc[UR4][R8.64], R3 ;  /* 0x8000000308ff79a3 */ /* 0x000564000c1ef304 */
.L_x_9:
[----:B------:R-:W-:Y:S06]  /*0550*/  MEMBAR.SC.GPU ;  /* 0x0000000000007992 */ /* 0x000fec0000002000 */
[----:B------:R-:W-:-:S00]  /*0560*/  ERRBAR ;  /* 0x00000000000079ab */ /* 0x000fc00000000000 */
[----:B------:R-:W-:Y:S06]  /*0570*/  CGAERRBAR ;  /* 0x00000000000075ab */ /* 0x000fec0000000000 */
[----:B------:R-:W-:Y:S01]  /*0580*/  CCTL.IVALL ;  /* 0x00000000ff00798f */ /* 0x000fe20002000000 */
[----:B------:R-:W-:Y:S05]  /*0590*/  EXIT ;  /* 0x000000000000794d */ /* 0x000fea0003800000 */
.L_x_10:
        /* <DEDUP_REMOVED lines=14> */
.L_x_40:


//--------------------- .text._Z15indexed_spmm_2dPiPfS0_i --------------------------
	.section	.text._Z15indexed_spmm_2dPiPfS0_i,"ax",@progbits
	.align	128
        .global         _Z15indexed_spmm_2dPiPfS0_i
        .type           _Z15indexed_spmm_2dPiPfS0_i,@function
        .size           _Z15indexed_spmm_2dPiPfS0_i,(.L_x_41 - _Z15indexed_spmm_2dPiPfS0_i)
        .other          _Z15indexed_spmm_2dPiPfS0_i,@"STO_CUDA_ENTRY STV_DEFAULT"
_Z15indexed_spmm_2dPiPfS0_i:
.text._Z15indexed_spmm_2dPiPfS0_i:
[----:B------:R-:W-:Y:S08]  /*0000*/  LDC R1, c[0x0][0x37c] ;  /* 0x0000df00ff017b82 */ /* 0x000ff00000000800 */
[----:B------:R-:W0:Y:S01]  /*0010*/  LDC R9, c[0x0][0x398] ;  /* 0x0000e600ff097b82 */ /* 0x000e220000000800 */
[----:B------:R-:W1:Y:S01]  /*0020*/  LDCU UR4, c[0x0][0x370] ;  /* 0x00006e00ff0477ac */ /* 0x000e620008000800 */
[----:B0-----:R-:W-:-:S13]  /*0030*/  ISETP.GE.AND P0, PT, R9, 0x1, PT ;  /* 0x000000010900780c */ /* 0x001fda0003f06270 */
[----:B-1----:R-:W-:Y:S05]  /*0040*/  @!P0 EXIT ;  /* 0x000000000000894d */ /* 0x002fea0003800000 */
[----:B------:R-:W0:Y:S01]  /*0050*/  S2R R15, SR_CTAID.X ;  /* 0x00000000000f7919 */ /* 0x000e220000002500 */
[----:B------:R-:W1:Y:S01]  /*0060*/  LDCU UR5, c[0x0][0x360] ;  /* 0x00006c00ff0577ac */ /* 0x000e620008000800 */
[----:B------:R-:W2:Y:S01]  /*0070*/  LDC R7, c[0x0][0x374] ;  /* 0x0000dd00ff077b82 */ /* 0x000ea20000000800 */
[C---:B------:R-:W-:Y:S01]  /*0080*/  ISETP.GE.U32.AND P1, PT, R9.reuse, 0x8, PT ;  /* 0x000000080900780c */ /* 0x040fe20003f26070 */
[----:B------:R-:W0:Y:S01]  /*0090*/  S2R R22, SR_CTAID.Y ;  /* 0x0000000000167919 */ /* 0x000e220000002600 */
[----:B------:R-:W-:Y:S01]  /*00a0*/  LOP3.LUT R0, R9, 0x7, RZ, 0xc0, !PT ;  /* 0x0000000709007812 */ /* 0x000fe200078ec0ff */
[----:B------:R-:W3:Y:S01]  /*00b0*/  LDCU.64 UR6, c[0x0][0x358] ;  /* 0x00006b00ff0677ac */ /* 0x000ee20008000a00 */
[----:B------:R-:W1:Y:S02]  /*00c0*/  S2R R5, SR_TID.X ;  /* 0x0000000000057919 */ /* 0x000e640000002100 */
[----:B------:R-:W-:Y:S01]  /*00d0*/  ISETP.NE.AND P0, PT, R0, RZ, PT ;  /* 0x000000ff0000720c */ /* 0x000fe20003f05270 */
[----:B------:R-:W4:Y:S08]  /*00e0*/  LDC.64 R16, c[0x0][0x388] ;  /* 0x0000e200ff107b82 */ /* 0x000f300000000a00 */
[----:B------:R-:W5:Y:S01]  /*00f0*/  LDC.64 R18, c[0x0][0x390] ;  /* 0x0000e400ff127b82 */ /* 0x000f620000000a00 */
[----:B--2---:R-:W-:-:S02]  /*0100*/  IMAD R4, R7, UR4, RZ ;  /* 0x0000000407047c24 */ /* 0x004fc4000f8e02ff */
[----:B0-----:R-:W-:Y:S02]  /*0110*/  IMAD R2, R22, UR4, R15 ;  /* 0x0000000416027c24 */ /* 0x001fe4000f8e020f */
[--C-:B-1----:R-:W-:Y:S02]  /*0120*/  IMAD R3, R15, UR5, R5.reuse ;  /* 0x000000050f037c24 */ /* 0x102fe4000f8e0205 */
[----:B------:R-:W-:Y:S02]  /*0130*/  IMAD R5, R2, UR5, R5 ;  /* 0x0000000502057c24 */ /* 0x000fe4000f8e0205 */
[----:B----4-:R-:W-:-:S04]  /*0140*/  IMAD.WIDE.U32 R16, R3, 0x4, R16 ;  /* 0x0000000403107825 */ /* 0x010fc800078e0010 */
[----:B-----5:R-:W-:-:S04]  /*0150*/  IMAD.WIDE R18, R5, 0x4, R18 ;  /* 0x0000000405127825 */ /* 0x020fc800078e0212 */
[----:B------:R-:W-:Y:S01]  /*0160*/  IMAD.MOV.U32 R3, RZ, RZ, RZ ;  /* 0x000000ffff037224 */ /* 0x000fe200078e00ff */
[----:B---3--:R-:W-:Y:S06]  /*0170*/  @!P1 BRA `(.L_x_11) ;  /* 0x0000000400bc9947 */ /* 0x008fec0003800000 */
[----:B------:R-:W-:Y:S01]  /*0180*/  IMAD.IADD R6, R22, 0x1, R7 ;  /* 0x0000000116067824 */ /* 0x000fe200078e0207 */
[C---:B------:R-:W-:Y:S01]  /*0190*/  LEA R8, R7.reuse, R22, 0x1 ;  /* 0x0000001607087211 */ /* 0x040fe200078e08ff */
[--C-:B------:R-:W-:Y:S01]  /*01a0*/  IMAD R10, R7, 0x3, R22.reuse ;  /* 0x00000003070a7824 */ /* 0x100fe200078e0216 */
[----:B------:R-:W-:Y:S01]  /*01b0*/  LOP3.LUT R3, R9, 0x7ffffff8, RZ, 0xc0, !PT ;  /* 0x7ffffff809037812 */ /* 0x000fe200078ec0ff */
[C-C-:B------:R-:W-:Y:S02]  /*01c0*/  IMAD R12, R7.reuse, 0x4, R22.reuse ;  /* 0x00000004070c7824 */ /* 0x140fe400078e0216 */
[C-C-:B------:R-:W-:Y:S02]  /*01d0*/  IMAD R14, R7.reuse, 0x5, R22.reuse ;  /* 0x00000005070e7824 */ /* 0x140fe400078e0216 */
[C-C-:B------:R-:W-:Y:S02]  /*01e0*/  IMAD R20, R7.reuse, 0x6, R22.reuse ;  /* 0x0000000607147824 */ /* 0x140fe400078e0216 */
[----:B------:R-:W-:-:S02]  /*01f0*/  IMAD R22, R7, 0x7, R22 ;  /* 0x0000000707167824 */ /* 0x000fc400078e0216 */
[--C-:B------:R-:W-:Y:S01]  /*0200*/  IMAD R29, R6, UR4, R15.reuse ;  /* 0x00000004061d7c24 */ /* 0x100fe2000f8e020f */
[----:B------:R-:W-:Y:S01]  /*0210*/  IADD3 R6, PT, PT, -R3, RZ, RZ ;  /* 0x000000ff03067210 */ /* 0x000fe20007ffe1ff */
[----:B------:R-:W-:Y:S02]  /*0220*/  IMAD.MOV.U32 R27, RZ, RZ, R2 ;  /* 0x000000ffff1b7224 */ /* 0x000fe400078e0002 */
[--C-:B------:R-:W-:Y:S02]  /*0230*/  IMAD R5, R8, UR4, R15.reuse ;  /* 0x0000000408057c24 */ /* 0x100fe4000f8e020f */
[--C-:B------:R-:W-:Y:S02]  /*0240*/  IMAD R7, R10, UR4, R15.reuse ;  /* 0x000000040a077c24 */ /* 0x100fe4000f8e020f */
[--C-:B------:R-:W-:Y:S02]  /*0250*/  IMAD R9, R12, UR4, R15.reuse ;  /* 0x000000040c097c24 */ /* 0x100fe4000f8e020f */
[----:B------:R-:W-:-:S02]  /*0260*/  IMAD R11, R14, UR4, R15 ;  /* 0x000000040e0b7c24 */ /* 0x000fc4000f8e020f */
[--C-:B------:R-:W-:Y:S02]  /*0270*/  IMAD R13, R20, UR4, R15.reuse ;  /* 0x00000004140d7c24 */ /* 0x100fe4000f8e020f */
[----:B------:R-:W-:Y:S01]  /*0280*/  IMAD R15, R22, UR4, R15 ;  /* 0x00000004160f7c24 */ /* 0x000fe2000f8e020f */
[----:B------:R-:W-:-:S06]  /*0290*/  UMOV UR4, URZ ;  /* 0x000000ff00047c82 */ /* 0x000fcc0008000000 */
.L_x_12:
[----:B------:R-:W0:Y:S02]  /*02a0*/  LDC.64 R20, c[0x0][0x380] ;  /* 0x0000e000ff147b82 */ /* 0x000e240000000a00 */
[----:B0-----:R-:W-:-:S06]  /*02b0*/  IMAD.WIDE.U32 R22, R27, 0x4, R20 ;  /* 0x000000041b167825 */ /* 0x001fcc00078e0014 */
[----:B------:R-:W2:Y:S02]  /*02c0*/  LDG.E R22, desc[UR6][R22.64] ;  /* 0x0000000616167981 */ /* 0x000ea4000c1e1900 */
[----:B--2---:R-:W-:-:S13]  /*02d0*/  ISETP.NE.AND P1, PT, R22, 0x1, PT ;  /* 0x000000011600780c */ /* 0x004fda0003f25270 */
[----:B------:R-:W2:Y:S04]  /*02e0*/  @!P1 LDG.E R8, desc[UR6][R16.64] ;  /* 0x0000000610089981 */ /* 0x000ea8000c1e1900 */
[----:B------:R-:W2:Y:S01]  /*02f0*/  @!P1 LDG.E R12, desc[UR6][R18.64] ;  /* 0x00000006120c9981 */ /* 0x000ea2000c1e1900 */
[----:B------:R-:W-:-:S05]  /*0300*/  @!P1 IMAD.MOV.U32 R10, RZ, RZ, 0x1 ;  /* 0x00000001ff0a9424 */ /* 0x000fca00078e00ff */
[----:B------:R-:W-:-:S04]  /*0310*/  @!P1 SHF.L.U32 R10, R10, UR4, RZ ;  /* 0x000000040a0a9c19 */ /* 0x000fc800080006ff */
[----:B------:R-:W-:-:S05]  /*0320*/  @!P1 I2FP.F32.U32 R25, R10 ;  /* 0x0000000a00199245 */ /* 0x000fca0000201000 */
[----:B--2---:R-:W-:Y:S01]  /*0330*/  @!P1 FFMA R8, R8, R25, R12 ;  /* 0x0000001908089223 */ /* 0x004fe2000000000c */
[----:B------:R-:W-:-:S04]  /*0340*/  IMAD.WIDE.U32 R24, R29, 0x4, R20 ;  /* 0x000000041d187825 */ /* 0x000fc800078e0014 */
[----:B------:R0:W-:Y:S04]  /*0350*/  @!P1 STG.E desc[UR6][R18.64], R8 ;  /* 0x0000000812009986 */ /* 0x0001e8000c101906 */
        /* <DEDUP_REMOVED lines=12> */
[----:B0-----:R-:W2:Y:S04]  /*0420*/  @!P1 LDG.E R8, desc[UR6][R16.64] ;  /* 0x0000000610089981 */ /* 0x001ea8000c1e1900 */
[----:B------:R-:W2:Y:S01]  /*0430*/  @!P1 LDG.E R14, desc[UR6][R18.64] ;  /* 0x00000006120e9981 */ /* 0x000ea2000c1e1900 */
[----:B------:R-:W-:-:S04]  /*0440*/  @!P1 MOV R12, 0x4 ;  /* 0x00000004000c9802 */ /* 0x000fc80000000f00 */
[----:B------:R-:W-:-:S04]  /*0450*/  @!P1 SHF.L.U32 R12, R12, UR4, RZ ;  /* 0x000000040c0c9c19 */ /* 0x000fc800080006ff */
[----:B------:R-:W-:-:S05]  /*0460*/  @!P1 I2FP.F32.U32 R25, R12 ;  /* 0x0000000c00199245 */ /* 0x000fca0000201000 */
[----:B--2---:R-:W-:Y:S01]  /*0470*/  @!P1 FFMA R8, R8, R25, R14 ;  /* 0x0000001908089223 */ /* 0x004fe2000000000e */
[----:B------:R-:W-:-:S04]  /*0480*/  IMAD.WIDE.U32 R24, R7, 0x4, R20 ;  /* 0x0000000407187825 */ /* 0x000fc800078e0014 */
[----:B------:R0:W-:Y:S04]  /*0490*/  @!P1 STG.E desc[UR6][R18.64], R8 ;  /* 0x0000000812009986 */ /* 0x0001e8000c101906 */
[----:B------:R-:W2:Y:S02]  /*04a0*/  LDG.E R24, desc[UR6][R24.64] ;  /* 0x0000000618187981 */ /* 0x000ea4000c1e1900 */
[----:B--2---:R-:W-:-:S13]  /*04b0*/  ISETP.NE.AND P1, PT, R24, 0x1, PT ;  /* 0x000000011800780c */ /* 0x004fda0003f25270 */
[----:B-1----:R-:W2:Y:S04]  /*04c0*/  @!P1 LDG.E R10, desc[UR6][R16.64] ;  /* 0x00000006100a9981 */ /* 0x002ea8000c1e1900 */
        /* <DEDUP_REMOVED lines=31> */
[----:B------:R-:W-:Y:S02]  /*06c0*/  @!P1 IMAD.MOV.U32 R12, RZ, RZ, 0x40 ;  /* 0x00000040ff0c9424 */ /* 0x000fe400078e00ff */
[----:B------:R-:W-:-:S03]  /*06d0*/  IMAD.WIDE.U32 R20, R15, 0x4, R20 ;  /* 0x000000040f147825 */ /* 0x000fc600078e0014 */
[----:B------:R-:W-:-:S04]  /*06e0*/  @!P1 SHF.L.U32 R12, R12, UR4, RZ ;  /* 0x000000040c0c9c19 */ /* 0x000fc800080006ff */
[----:B------:R-:W-:-:S05]  /*06f0*/  @!P1 I2FP.F32.U32 R25, R12 ;  /* 0x0000000c00199245 */ /* 0x000fca0000201000 */
[----:B--2---:R-:W-:-:S05]  /*0700*/  @!P1 FFMA R25, R8, R25, R14 ;  /* 0x0000001908199223 */ /* 0x004fca000000000e */
[----:B------:R0:W-:Y:S04]  /*0710*/  @!P1 STG.E desc[UR6][R18.64], R25 ;  /* 0x0000001912009986 */ /* 0x0001e8000c101906 */
[----:B------:R-:W2:Y:S02]  /*0720*/  LDG.E R20, desc[UR6][R20.64] ;  /* 0x0000000614147981 */ /* 0x000ea4000c1e1900 */
[----:B--2---:R-:W-:-:S13]  /*0730*/  ISETP.NE.AND P1, PT, R20, 0x1, PT ;  /* 0x000000011400780c */ /* 0x004fda0003f25270 */
[----:B------:R-:W2:Y:S04]  /*0740*/  @!P1 LDG.E R8, desc[UR6][R16.64] ;  /* 0x0000000610089981 */ /* 0x000ea8000c1e1900 */
[----:B------:R-:W2:Y:S01]  /*0750*/  @!P1 LDG.E R12, desc[UR6][R18.64] ;  /* 0x00000006120c9981 */ /* 0x000ea2000c1e1900 */
[----:B-1----:R-:W-:Y:S01]  /*0760*/  @!P1 MOV R10, 0x80 ;  /* 0x00000080000a9802 */ /* 0x002fe20000000f00 */
[----:B------:R-:W-:Y:S01]  /*0770*/  VIADD R6, R6, 0x8 ;  /* 0x0000000806067836 */ /* 0x000fe20000000000 */
[C---:B------:R-:W-:Y:S01]  /*0780*/  LEA R27, R4.reuse, R27, 0x3 ;  /* 0x0000001b041b7211 */ /* 0x040fe200078e18ff */
[----:B------:R-:W-:Y:S01]  /*0790*/  IMAD R29, R4, 0x8, R29 ;  /* 0x00000008041d7824 */ /* 0x000fe200078e021d */
[----:B------:R-:W-:Y:S01]  /*07a0*/  @!P1 SHF.L.U32 R10, R10, UR4, RZ ;  /* 0x000000040a0a9c19 */ /* 0x000fe200080006ff */
[----:B------:R-:W-:Y:S01]  /*07b0*/  UIADD3 UR4, UPT, UPT, UR4, 0x8, URZ ;  /* 0x0000000804047890 */ /* 0x000fe2000fffe0ff */
[C---:B------:R-:W-:Y:S01]  /*07c0*/  LEA R5, R4.reuse, R5, 0x3 ;  /* 0x0000000504057211 */ /* 0x040fe200078e18ff */
[C---:B------:R-:W-:Y:S01]  /*07d0*/  IMAD R7, R4.reuse, 0x8, R7 ;  /* 0x0000000804077824 */ /* 0x040fe200078e0207 */
[----:B------:R-:W-:Y:S01]  /*07e0*/  @!P1 I2FP.F32.S32 R23, R10 ;  /* 0x0000000a00179245 */ /* 0x000fe20000201400 */
[C---:B------:R-:W-:Y:S01]  /*07f0*/  IMAD R11, R4.reuse, 0x8, R11 ;  /* 0x00000008040b7824 */ /* 0x040fe200078e020b */
[C---:B------:R-:W-:Y:S01]  /*0800*/  LEA R9, R4.reuse, R9, 0x3 ;  /* 0x0000000904097211 */ /* 0x040fe200078e18ff */
[C---:B------:R-:W-:Y:S01]  /*0810*/  IMAD R15, R4.reuse, 0x8, R15 ;  /* 0x00000008040f7824 */ /* 0x040fe200078e020f */
[----:B------:R-:W-:Y:S01]  /*0820*/  LEA R13, R4, R13, 0x3 ;  /* 0x0000000d040d7211 */ /* 0x000fe200078e18ff */
[----:B--2---:R-:W-:-:S05]  /*0830*/  @!P1 FFMA R23, R8, R23, R12 ;  /* 0x0000001708179223 */ /* 0x004fca000000000c */
[----:B------:R0:W-:Y:S01]  /*0840*/  @!P1 STG.E desc[UR6][R18.64], R23 ;  /* 0x0000001712009986 */ /* 0x0001e2000c101906 */
[----:B------:R-:W-:-:S13]  /*0850*/  ISETP.NE.AND P1, PT, R6, RZ, PT ;  /* 0x000000ff0600720c */ /* 0x000fda0003f25270 */
[----:B0-----:R-:W-:Y:S05]  /*0860*/  @P1 BRA `(.L_x_12) ;  /* 0xfffffff8008c1947 */ /* 0x001fea000383ffff */
.L_x_11:
[----:B------:R-:W-:Y:S05]  /*0870*/  @!P0 EXIT ;  /* 0x000000000000894d */ /* 0x000fea0003800000 */
[----:B------:R-:W0:Y:S01]  /*0880*/  LDC R5, c[0x0][0x398] ;  /* 0x0000e600ff057b82 */ /* 0x000e220000000800 */
[----:B------:R-:W-:Y:S02]  /*0890*/  ISETP.GE.U32.AND P1, PT, R0, 0x4, PT ;  /* 0x000000040000780c */ /* 0x000fe40003f26070 */
[----:B0-----:R-:W-:-:S04]  /*08a0*/  LOP3.LUT R12, R5, 0x3, RZ, 0xc0, !PT ;  /* 0x00000003050c7812 */ /* 0x001fc800078ec0ff */
[----:B------:R-:W-:-:S07]  /*08b0*/  ISETP.NE.AND P0, PT, R12, RZ, PT ;  /* 0x000000ff0c00720c */ /* 0x000fce0003f05270 */
[----:B------:R-:W-:Y:S06]  /*08c0*/  @!P1 BRA `(.L_x_13) ;  /* 0x0000000000b89947 */ /* 0x000fec0003800000 */
[----:B------:R-:W0:Y:S01]  /*08d0*/  LDC.64 R6, c[0x0][0x380] ;  /* 0x0000e000ff067b82 */ /* 0x000e220000000a00 */
[----:B------:R-:W-:-:S04]  /*08e0*/  IMAD R15, R4, R3, R2 ;  /* 0x00000003040f7224 */ /* 0x000fc800078e0202 */
[----:B0-----:R-:W-:-:S06]  /*08f0*/  IMAD.WIDE.U32 R8, R15, 0x4, R6 ;  /* 0x000000040f087825 */ /* 0x001fcc00078e0006 */
[----:B------:R-:W2:Y:S02]  /*0900*/  LDG.E R8, desc[UR6][R8.64] ;  /* 0x0000000608087981 */ /* 0x000ea4000c1e1900 */
[----:B--2---:R-:W-:-:S13]  /*0910*/  ISETP.NE.AND P1, PT, R8, 0x1, PT ;  /* 0x000000010800780c */ /* 0x004fda0003f25270 */
[----:B------:R-:W2:Y:S04]  /*0920*/  @!P1 LDG.E R0, desc[UR6][R16.64] ;  /* 0x0000000610009981 */ /* 0x000ea8000c1e1900 */
[----:B------:R-:W2:Y:S01]  /*0930*/  @!P1 LDG.E R13, desc[UR6][R18.64] ;  /* 0x00000006120d9981 */ /* 0x000ea2000c1e1900 */
[----:B------:R-:W-:Y:S01]  /*0940*/  @!P1 MOV R10, 0x1 ;  /* 0x00000001000a9802 */ /* 0x000fe20000000f00 */
[----:B------:R-:W-:-:S03]  /*0950*/  IMAD.IADD R21, R4, 0x1, R15 ;  /* 0x0000000104157824 */ /* 0x000fc600078e020f */
[----:B------:R-:W-:-:S04]  /*0960*/  @!P1 SHF.L.U32 R10, R10, R3, RZ ;  /* 0x000000030a0a9219 */ /* 0x000fc800000006ff */
[----:B------:R-:W-:-:S05]  /*0970*/  @!P1 I2FP.F32.S32 R11, R10 ;  /* 0x0000000a000b9245 */ /* 0x000fca0000201400 */
[----:B--2---:R-:W-:Y:S01]  /*0980*/  @!P1 FFMA R13, R0, R11, R13 ;  /* 0x0000000b000d9223 */ /* 0x004fe2000000000d */
[----:B------:R-:W-:-:S04]  /*0990*/  IMAD.WIDE.U32 R10, R21, 0x4, R6 ;  /* 0x00000004150a7825 */ /* 0x000fc800078e0006 */
[----:B------:R0:W-:Y:S04]  /*09a0*/  @!P1 STG.E desc[UR6][R18.64], R13 ;  /* 0x0000000d12009986 */ /* 0x0001e8000c101906 */
        /* <DEDUP_REMOVED lines=16> */
[----:B0-----:R-:W-:-:S03]  /*0ab0*/  IMAD.IADD R13, R4, 0x1, R23 ;  /* 0x00000001040d7824 */ /* 0x001fc600078e0217 */
[----:B------:R-:W-:Y:S01]  /*0ac0*/  @!P1 SHF.L.U32 R10, R10, R3, RZ ;  /* 0x000000030a0a9219 */ /* 0x000fe200000006ff */
[----:B------:R-:W-:-:S03]  /*0ad0*/  IMAD.WIDE.U32 R6, R13, 0x4, R6 ;  /* 0x000000040d067825 */ /* 0x000fc600078e0006 */
[----:B------:R-:W-:-:S05]  /*0ae0*/  @!P1 I2FP.F32.S32 R11, R10 ;  /* 0x0000000a000b9245 */ /* 0x000fca0000201400 */
[----:B--2---:R-:W-:-:S05]  /*0af0*/  @!P1 FFMA R11, R0, R11, R21 ;  /* 0x0000000b000b9223 */ /* 0x004fca0000000015 */
[----:B------:R1:W-:Y:S04]  /*0b00*/  @!P1 STG.E desc[UR6][R18.64], R11 ;  /* 0x0000000b12009986 */ /* 0x0003e8000c101906 */
[----:B------:R-:W2:Y:S02]  /*0b10*/  LDG.E R6, desc[UR6][R6.64] ;  /* 0x0000000606067981 */ /* 0x000ea4000c1e1900 */
[----:B--2---:R-:W-:-:S13]  /*0b20*/  ISETP.NE.AND P1, PT, R6, 0x1, PT ;  /* 0x000000010600780c */ /* 0x004fda0003f25270 */
[----:B------:R-:W2:Y:S04]  /*0b30*/  @!P1 LDG.E R0, desc[UR6][R16.64] ;  /* 0x0000000610009981 */ /* 0x000ea8000c1e1900 */
[----:B------:R-:W2:Y:S01]  /*0b40*/  @!P1 LDG.E R13, desc[UR6][R18.64] ;  /* 0x00000006120d9981 */ /* 0x000ea2000c1e1900 */
[----:B------:R-:W-:-:S04]  /*0b50*/  @!P1 MOV R8, 0x8 ;  /* 0x0000000800089802 */ /* 0x000fc80000000f00 */
[----:B------:R-:W-:Y:S01]  /*0b60*/  @!P1 SHF.L.U32 R8, R8, R3, RZ ;  /* 0x0000000308089219 */ /* 0x000fe200000006ff */
[----:B------:R-:W-:-:S03]  /*0b70*/  VIADD R3, R3, 0x4 ;  /* 0x0000000403037836 */ /* 0x000fc60000000000 */
[----:B------:R-:W-:-:S05]  /*0b80*/  @!P1 I2FP.F32.S32 R9, R8 ;  /* 0x0000000800099245 */ /* 0x000fca0000201400 */
[----:B--2---:R-:W-:-:S05]  /*0b90*/  @!P1 FFMA R9, R0, R9, R13 ;  /* 0x0000000900099223 */ /* 0x004fca000000000d */
[----:B------:R1:W-:Y:S02]  /*0ba0*/  @!P1 STG.E desc[UR6][R18.64], R9 ;  /* 0x0000000912009986 */ /* 0x0003e4000c101906 */
.L_x_13:
[----:B------:R-:W-:Y:S05]  /*0bb0*/  @!P0 EXIT ;  /* 0x000000000000894d */ /* 0x000fea0003800000 */
[----:B------:R-:W-:Y:S02]  /*0bc0*/  ISETP.NE.AND P1, PT, R12, 0x1, PT ;  /* 0x000000010c00780c */ /* 0x000fe40003f25270 */
[----:B------:R-:W-:-:S04]  /*0bd0*/  LOP3.LUT R5, R5, 0x1, RZ, 0xc0, !PT ;  /* 0x0000000105057812 */ /* 0x000fc800078ec0ff */
[----:B------:R-:W-:-:S07]  /*0be0*/  ISETP.NE.U32.AND P0, PT, R5, 0x1, PT ;  /* 0x000000010500780c */ /* 0x000fce0003f05070 */
[----:B------:R-:W-:Y:S06]  /*0bf0*/  @!P1 BRA `(.L_x_14) ;  /* 0x0000000000609947 */ /* 0x000fec0003800000 */
[----:B------:R-:W0:Y:S01]  /*0c00*/  LDC.64 R6, c[0x0][0x380] ;  /* 0x0000e000ff067b82 */ /* 0x000e220000000a00 */
[----:B-1----:R-:W-:-:S04]  /*0c10*/  IMAD R11, R4, R3, R2 ;  /* 0x00000003040b7224 */ /* 0x002fc800078e0202 */
[----:B0-----:R-:W-:-:S06]  /*0c20*/  IMAD.WIDE.U32 R8, R11, 0x4, R6 ;  /* 0x000000040b087825 */ /* 0x001fcc00078e0006 */
[----:B------:R-:W2:Y:S02]  /*0c30*/  LDG.E R8, desc[UR6][R8.64] ;  /* 0x0000000608087981 */ /* 0x000ea4000c1e1900 */
[----:B--2---:R-:W-:-:S13]  /*0c40*/  ISETP.NE.AND P1, PT, R8, 0x1, PT ;  /* 0x000000010800780c */ /* 0x004fda0003f25270 */
[----:B------:R-:W2:Y:S04]  /*0c50*/  @!P1 LDG.E R0, desc[UR6][R16.64] ;  /* 0x0000000610009981 */ /* 0x000ea8000c1e1900 */
[----:B------:R-:W2:Y:S01]  /*0c60*/  @!P1 LDG.E R5, desc[UR6][R18.64] ;  /* 0x0000000612059981 */ /* 0x000ea2000c1e1900 */
[----:B------:R-:W-:Y:S01]  /*0c70*/  @!P1 MOV R10, 0x1 ;  /* 0x00000001000a9802 */ /* 0x000fe20000000f00 */
[----:B------:R-:W-:-:S03]  /*0c80*/  IMAD.IADD R11, R4, 0x1, R11 ;  /* 0x00000001040b7824 */ /* 0x000fc600078e020b */
        /* <DEDUP_REMOVED lines=15> */
.L_x_14:
[----:B------:R-:W-:Y:S05]  /*0d80*/  @P0 EXIT ;  /* 0x000000000000094d */ /* 0x000fea0003800000 */
[----:B------:R-:W2:Y:S01]  /*0d90*/  LDC.64 R6, c[0x0][0x380] ;  /* 0x0000e000ff067b82 */ /* 0x000ea20000000a00 */
[----:B0-----:R-:W-:-:S04]  /*0da0*/  IMAD R5, R4, R3, R2 ;  /* 0x0000000304057224 */ /* 0x001fc800078e0202 */
[----:B--2---:R-:W-:-:S06]  /*0db0*/  IMAD.WIDE.U32 R4, R5, 0x4, R6 ;  /* 0x0000000405047825 */ /* 0x004fcc00078e0006 */
[----:B------:R-:W2:Y:S02]  /*0dc0*/  LDG.E R4, desc[UR6][R4.64] ;  /* 0x0000000604047981 */ /* 0x000ea4000c1e1900 */
[----:B--2---:R-:W-:-:S13]  /*0dd0*/  ISETP.NE.AND P0, PT, R4, 0x1, PT ;  /* 0x000000010400780c */ /* 0x004fda0003f05270 */
[----:B------:R-:W-:Y:S05]  /*0de0*/  @P0 EXIT ;  /* 0x000000000000094d */ /* 0x000fea0003800000 */
[----:B------:R-:W2:Y:S04]  /*0df0*/  LDG.E R16, desc[UR6][R16.64] ;  /* 0x0000000610107981 */ /* 0x000ea8000c1e1900 */
[----:B------:R-:W2:Y:S01]  /*0e00*/  LDG.E R5, desc[UR6][R18.64] ;  /* 0x0000000612057981 */ /* 0x000ea2000c1e1900 */
[----:B------:R-:W-:-:S05]  /*0e10*/  HFMA2 R0, -RZ, RZ, 0, 5.9604644775390625e-08 ;  /* 0x00000001ff007431 */ /* 0x000fca00000001ff */
[----:B------:R-:W-:-:S04]  /*0e20*/  SHF.L.U32 R3, R0, R3, RZ ;  /* 0x0000000300037219 */ /* 0x000fc800000006ff */
[----:B------:R-:W-:-:S05]  /*0e30*/  I2FP.F32.S32 R3, R3 ;  /* 0x0000000300037245 */ /* 0x000fca0000201400 */
[----:B--2---:R-:W-:-:S05]  /*0e40*/  FFMA R3, R16, R3, R5 ;  /* 0x0000000310037223 */ /* 0x004fca0000000005 */
[----:B------:R-:W-:Y:S01]  /*0e50*/  STG.E desc[UR6][R18.64], R3 ;  /* 0x0000000312007986 */ /* 0x000fe2000c101906 */
[----:B------:R-:W-:Y:S05]  /*0e60*/  EXIT ;  /* 0x000000000000794d */ /* 0x000fea0003800000 */
.L_x_15:
        /* <DEDUP_REMOVED lines=9> */
.L_x_41:


//--------------------- .text._Z15indexed_spmm_1dPiPfS0_mmmi --------------------------
	.section	.text._Z15indexed_spmm_1dPiPfS0_mmmi,"ax",@progbits
	.align	128
        .global         _Z15indexed_spmm_1dPiPfS0_mmmi
        .type           _Z15indexed_spmm_1dPiPfS0_mmmi,@function
        .size           _Z15indexed_spmm_1dPiPfS0_mmmi,(.L_x_42 - _Z15indexed_spmm_1dPiPfS0_mmmi)
        .other          _Z15indexed_spmm_1dPiPfS0_mmmi,@"STO_CUDA_ENTRY STV_DEFAULT"
_Z15indexed_spmm_1dPiPfS0_mmmi:
.text._Z15indexed_spmm_1dPiPfS0_mmmi:
[----:B------:R-:W-:Y:S08]  /*0000*/  LDC R1, c[0x0][0x37c] ;  /* 0x0000df00ff017b82 */ /* 0x000ff00000000800 */
[----:B------:R-:W0:Y:S02]  /*0010*/  LDC R0, c[0x0][0x3b0] ;  /* 0x0000ec00ff007b82 */ /* 0x000e240000000800 */
[----:B0-----:R-:W-:-:S13]  /*0020*/  ISETP.GE.AND P0, PT, R0, 0x1, PT ;  /* 0x000000010000780c */ /* 0x001fda0003f06270 */
[----:B------:R-:W-:Y:S05]  /*0030*/  @!P0 EXIT ;  /* 0x000000000000894d */ /* 0x000fea0003800000 */
[----:B------:R-:W0:Y:S01]  /*0040*/  LDC.64 R2, c[0x0][0x398] ;  /* 0x0000e600ff027b82 */ /* 0x000e220000000a00 */
[----:B------:R-:W1:Y:S01]  /*0050*/  LDCU.64 UR4, c[0x0][0x3a8] ;  /* 0x00007500ff0477ac */ /* 0x000e620008000a00 */
[----:B------:R-:W2:Y:S01]  /*0060*/  S2R R0, SR_TID.X ;  /* 0x0000000000007919 */ /* 0x000ea20000002100 */
[----:B------:R-:W3:Y:S01]  /*0070*/  S2R R7, SR_CTAID.X ;  /* 0x0000000000077919 */ /* 0x000ee20000002500 */
[----:B-1----:R-:W-:-:S04]  /*0080*/  ISETP.NE.U32.AND P1, PT, RZ, UR4, PT ;  /* 0x00000004ff007c0c */ /* 0x002fc8000bf25070 */
[----:B------:R-:W-:Y:S02]  /*0090*/  ISETP.NE.AND.EX P1, PT, RZ, UR5, PT, P1 ;  /* 0x00000005ff007c0c */ /* 0x000fe4000bf25310 */
[----:B0-----:R-:W-:-:S04]  /*00a0*/  ISETP.EQ.U32.AND P0, PT, R2, RZ, PT ;  /* 0x000000ff0200720c */ /* 0x001fc80003f02070 */
[----:B------:R-:W-:-:S13]  /*00b0*/  ISETP.EQ.OR.EX P0, PT, R3, RZ, !P1, P0 ;  /* 0x000000ff0300720c */ /* 0x000fda0004f02700 */
[----:B--23--:R-:W-:Y:S05]  /*00c0*/  @P0 EXIT ;  /* 0x000000000000094d */ /* 0x00cfea0003800000 */
[----:B------:R-:W0:Y:S01]  /*00d0*/  LDCU.64 UR18, c[0x0][0x3a0] ;  /* 0x00007400ff1277ac */ /* 0x000e220008000a00 */
[----:B------:R-:W1:Y:S01]  /*00e0*/  LDC.64 R26, c[0x0][0x390] ;  /* 0x0000e400ff1a7b82 */ /* 0x000e620000000a00 */
[C---:B------:R-:W-:Y:S01]  /*00f0*/  IMAD.SHL.U32 R22, R0.reuse, 0x4, RZ ;  /* 0x0000000400167824 */ /* 0x040fe200078e00ff */
[----:B------:R-:W-:Y:S01]  /*0100*/  SHF.R.U32.HI R23, RZ, 0x1e, R0 ;  /* 0x0000001eff177819 */ /* 0x000fe20000011600 */
[----:B------:R-:W-:Y:S02]  /*0110*/  ULOP3.LUT UR22, UR4, 0x7, URZ, 0xc0, !UPT ;  /* 0x0000000704167892 */ /* 0x000fe4000f8ec0ff */
[----:B------:R-:W-:Y:S01]  /*0120*/  ULOP3.LUT UR7, UR4, 0xfffffff8, URZ, 0xc0, !UPT ;  /* 0xfffffff804077892 */ /* 0x000fe2000f8ec0ff */
[----:B------:R-:W2:Y:S01]  /*0130*/  LDCU UR4, c[0x0][0x360] ;  /* 0x00006c00ff0477ac */ /* 0x000ea20008000800 */
[----:B------:R-:W3:Y:S01]  /*0140*/  LDCU.64 UR20, c[0x0][0x358] ;  /* 0x00006b00ff1477ac */ /* 0x000ee20008000a00 */
[----:B0-----:R-:W-:Y:S01]  /*0150*/  IMAD.U32 R3, RZ, RZ, UR18 ;  /* 0x00000012ff037e24 */ /* 0x001fe2000f8e00ff */
[----:B------:R-:W-:Y:S01]  /*0160*/  MOV R5, UR18 ;  /* 0x0000001200057c02 */ /* 0x000fe20008000f00 */
[----:B------:R-:W-:Y:S01]  /*0170*/  IMAD.U32 R9, RZ, RZ, UR18 ;  /* 0x00000012ff097e24 */ /* 0x000fe2000f8e00ff */
[----:B------:R-:W-:Y:S01]  /*0180*/  MOV R11, UR18 ;  /* 0x00000012000b7c02 */ /* 0x000fe20008000f00 */
[----:B------:R-:W-:Y:S01]  /*0190*/  IMAD.U32 R4, RZ, RZ, UR19 ;  /* 0x00000013ff047e24 */ /* 0x000fe2000f8e00ff */
[-C--:B------:R-:W-:Y:S01]  /*01a0*/  LEA R2, P0, R3, R22.reuse, 0x4 ;  /* 0x0000001603027211 */ /* 0x080fe200078020ff */
[----:B------:R-:W-:Y:S01]  /*01b0*/  IMAD.U32 R6, RZ, RZ, UR19 ;  /* 0x00000013ff067e24 */ /* 0x000fe2000f8e00ff */
[----:B------:R-:W-:Y:S01]  /*01c0*/  LEA R3, P1, R9, R22, 0x3 ;  /* 0x0000001609037211 */ /* 0x000fe200078218ff */
[----:B------:R-:W-:Y:S01]  /*01d0*/  IMAD.U32 R25, RZ, RZ, UR18 ;  /* 0x00000012ff197e24 */ /* 0x000fe2000f8e00ff */
[-C--:B------:R-:W-:Y:S01]  /*01e0*/  LEA.HI.X R4, R5, R23.reuse, R4, 0x4, P0 ;  /* 0x0000001705047211 */ /* 0x080fe200000f2404 */
[----:B------:R-:W-:Y:S01]  /*01f0*/  IMAD.U32 R15, RZ, RZ, UR18 ;  /* 0x00000012ff0f7e24 */ /* 0x000fe2000f8e00ff */
[----:B------:R-:W-:Y:S01]  /*0200*/  LEA.HI.X R5, R11, R23, R6, 0x3, P1 ;  /* 0x000000170b057211 */ /* 0x000fe200008f1c06 */
[----:B--2---:R-:W-:Y:S01]  /*0210*/  IMAD R7, R7, UR4, R0 ;  /* 0x0000000407077c24 */ /* 0x004fe2000f8e0200 */
[----:B------:R-:W-:Y:S01]  /*0220*/  MOV R13, UR18 ;  /* 0x00000012000d7c02 */ /* 0x000fe20008000f00 */
[----:B------:R-:W-:Y:S01]  /*0230*/  IMAD.U32 R21, RZ, RZ, UR18 ;  /* 0x00000012ff157e24 */ /* 0x000fe2000f8e00ff */
[----:B------:R-:W-:Y:S01]  /*0240*/  IADD3 R6, P0, PT, R0, UR18, RZ ;  /* 0x0000001200067c10 */ /* 0x000fe2000ff1e0ff */
[----:B------:R-:W-:Y:S01]  /*0250*/  UIMAD UR5, UR19, 0x1c, URZ ;  /* 0x0000001c130578a4 */ /* 0x000fe2000f8e02ff */
[----:B------:R-:W-:Y:S01]  /*0260*/  IMAD.WIDE.U32 R24, R25, 0x1c, R22 ;  /* 0x0000001c19187825 */ /* 0x000fe200078e0016 */
[----:B------:R-:W-:-:S02]  /*0270*/  UIMAD UR4, UR19, 0x14, URZ ;  /* 0x00000014130478a4 */ /* 0x000fc4000f8e02ff */
[----:B------:R-:W-:Y:S01]  /*0280*/  UIMAD UR8, UR19, 0xc, URZ ;  /* 0x0000000c130878a4 */ /* 0x000fe2000f8e02ff */
[--C-:B------:R-:W-:Y:S01]  /*0290*/  IMAD.WIDE.U32 R14, R15, 0xc, R22.reuse ;  /* 0x0000000c0f0e7825 */ /* 0x100fe200078e0016 */
[----:B------:R-:W-:Y:S01]  /*02a0*/  UIMAD UR6, UR19, 0x18, URZ ;  /* 0x00000018130678a4 */ /* 0x000fe2000f8e02ff */
[----:B------:R-:W-:Y:S01]  /*02b0*/  IADD3 R8, PT, PT, R25, UR5, RZ ;  /* 0x0000000519087c10 */ /* 0x000fe2000fffe0ff */
[----:B------:R-:W-:Y:S01]  /*02c0*/  USHF.L.U64.HI UR14, UR18, 0x5, UR19 ;  /* 0x00000005120e7899 */ /* 0x000fe20008010213 */
[----:B------:R-:W-:Y:S01]  /*02d0*/  IMAD.WIDE.U32 R12, R13, 0x14, R22 ;  /* 0x000000140d0c7825 */ /* 0x000fe200078e0016 */
[----:B------:R-:W-:-:S03]  /*02e0*/  IADD3 R11, PT, PT, R15, UR8, RZ ;  /* 0x000000080f0b7c10 */ /* 0x000fc6000fffe0ff */
[----:B------:R-:W-:Y:S02]  /*02f0*/  IMAD.X R9, RZ, RZ, UR19, P0 ;  /* 0x00000013ff097e24 */ /* 0x000fe400080e06ff */
[----:B------:R-:W-:-:S04]  /*0300*/  IMAD.WIDE.U32 R20, R21, 0x18, R22 ;  /* 0x0000001815147825 */ /* 0x000fc800078e0016 */
[----:B-1----:R-:W-:Y:S01]  /*0310*/  IMAD.WIDE R26, R7, 0x4, R26 ;  /* 0x00000004071a7825 */ /* 0x002fe200078e021a */
[----:B------:R-:W-:-:S03]  /*0320*/  SHF.L.U64.HI R7, R6, 0x2, R9 ;  /* 0x0000000206077819 */ /* 0x000fc60000010209 */
[----:B------:R-:W-:Y:S02]  /*0330*/  VIADD R10, R13, UR4 ;  /* 0x000000040d0a7c36 */ /* 0x000fe40008000000 */
[----:B------:R-:W-:Y:S01]  /*0340*/  VIADD R9, R21, UR6 ;  /* 0x0000000615097c36 */ /* 0x000fe20008000000 */
[----:B---3--:R-:W-:-:S06]  /*0350*/  UMOV UR6, URZ ;  /* 0x000000ff00067c82 */ /* 0x008fcc0008000000 */
.L_x_24:
[----:B------:R-:W-:Y:S01]  /*0360*/  UMOV UR4, URZ ;  /* 0x000000ff00047c82 */ /* 0x000fe20008000000 */
[----:B01----:R-:W-:-:S05]  /*0370*/  UMOV UR5, URZ ;  /* 0x000000ff00057c82 */ /* 0x003fca0008000000 */
.L_x_23:
[----:B0-----:R-:W0:Y:S01]  /*0380*/  LDCU.64 UR24, c[0x0][0x3a8] ;  /* 0x00007500ff1877ac */ /* 0x001e220008000a00 */
[----:B-1----:R-:W1:Y:S01]  /*0390*/  LDCU.64 UR10, c[0x0][0x398] ;  /* 0x00007300ff0a77ac */ /* 0x002e620008000a00 */
[----:B------:R-:W-:Y:S01]  /*03a0*/  UMOV UR8, UR4 ;  /* 0x0000000400087c82 */ /* 0x000fe20008000000 */
[----:B------:R-:W-:Y:S01]  /*03b0*/  UIADD3 UR4, UP0, UPT, UR4, 0x1, URZ ;  /* 0x0000000104047890 */ /* 0x000fe2000ff1e0ff */
[----:B------:R-:W-:-:S03]  /*03c0*/  UMOV UR9, UR5 ;  /* 0x0000000500097c82 */ /* 0x000fc60008000000 */
[----:B------:R-:W-:Y:S02]  /*03d0*/  UIADD3.X UR5, UPT, UPT, URZ, UR5, URZ, UP0, !UPT ;  /* 0x00000005ff057290 */ /* 0x000fe400087fe4ff */
[----:B0-----:R-:W-:-:S04]  /*03e0*/  UISETP.GE.U32.AND UP1, UPT, UR24, 0x8, UPT ;  /* 0x000000081800788c */ /* 0x001fc8000bf26070 */
[----:B------:R-:W-:Y:S02]  /*03f0*/  UISETP.GE.U32.AND.EX UP1, UPT, UR25, URZ, UPT, UP1 ;  /* 0x000000ff1900728c */ /* 0x000fe4000bf26110 */
[----:B-1----:R-:W-:Y:S02]  /*0400*/  UIMAD.WIDE.U32 UR12, UR6, UR10, UR8 ;  /* 0x0000000a060c72a5 */ /* 0x002fe4000f8e0008 */
[----:B------:R-:W-:Y:S02]  /*0410*/  UISETP.GE.U32.AND UP0, UPT, UR4, UR10, UPT ;  /* 0x0000000a0400728c */ /* 0x000fe4000bf06070 */
[----:B------:R-:W-:Y:S02]  /*0420*/  UIMAD UR15, UR6, UR11, UR13 ;  /* 0x0000000b060f72a4 */ /* 0x000fe4000f8e020d */
[----:B------:R-:W-:Y:S01]  /*0430*/  UISETP.GE.U32.AND.EX UP0, UPT, UR5, UR11, UPT, UP0 ;  /* 0x0000000b0500728c */ /* 0x000fe2000bf06100 */
[----:B------:R-:W-:Y:S01]  /*0440*/  UMOV UR8, URZ ;  /* 0x000000ff00087c82 */ /* 0x000fe20008000000 */
[----:B------:R-:W-:Y:S01]  /*0450*/  UMOV UR9, URZ ;  /* 0x000000ff00097c82 */ /* 0x000fe20008000000 */
[----:B------:R-:W-:Y:S08]  /*0460*/  BRA.U !UP1, `(.L_x_16) ;  /* 0x0000000509687547 */ /* 0x000ff0000b800000 */
[----:B------:R-:W0:Y:S01]  /*0470*/  LDCU.64 UR16, c[0x0][0x380] ;  /* 0x00007000ff1077ac */ /* 0x000e220008000a00 */
[----:B------:R-:W-:Y:S02]  /*0480*/  UIMAD UR10, UR15, UR24, URZ ;  /* 0x000000180f0a72a4 */ /* 0x000fe4000f8e02ff */
[----:B------:R-:W-:Y:S02]  /*0490*/  UIMAD.WIDE.U32 UR8, UR12, UR24, URZ ;  /* 0x000000180c0872a5 */ /* 0x000fe4000f8e00ff */
[----:B------:R-:W-:Y:S01]  /*04a0*/  UIMAD UR11, UR12, UR25, UR10 ;  /* 0x000000190c0b72a4 */ /* 0x000fe2000f8e020a */
[----:B------:R-:W1:Y:S03]  /*04b0*/  LDCU UR19, c[0x0][0x3ac] ;  /* 0x00007580ff1377ac */ /* 0x000e660008000800 */
[----:B------:R-:W-:Y:S01]  /*04c0*/  UIADD3 UR9, UPT, UPT, UR9, UR11, URZ ;  /* 0x0000000b09097290 */ /* 0x000fe2000fffe0ff */
[----:B------:R-:W2:Y:S01]  /*04d0*/  LDCU.64 UR24, c[0x0][0x388] ;  /* 0x00007100ff1877ac */ /* 0x000ea20008000a00 */
[----:B0-----:R-:W-:-:S04]  /*04e0*/  ULEA UR10, UP1, UR8, UR16, 0x2 ;  /* 0x00000010080a7291 */ /* 0x001fc8000f8210ff */
[----:B------:R-:W-:Y:S02]  /*04f0*/  ULEA.HI.X UR9, UR8, UR17, UR9, 0x2, UP1 ;  /* 0x0000001108097291 */ /* 0x000fe400088f1409 */
[----:B------:R-:W-:-:S04]  /*0500*/  UIADD3 UR8, UP1, UPT, UR10, 0x10, URZ ;  /* 0x000000100a087890 */ /* 0x000fc8000ff3e0ff */
[----:B------:R-:W-:Y:S02]  /*0510*/  UIADD3.X UR9, UPT, UPT, URZ, UR9, URZ, UP1, !UPT ;  /* 0x00000009ff097290 */ /* 0x000fe40008ffe4ff */
[----:B------:R-:W-:Y:S01]  /*0520*/  IMAD.U32 R18, RZ, RZ, UR8 ;  /* 0x00000008ff127e24 */ /* 0x000fe2000f8e00ff */
[----:B------:R-:W-:-:S03]  /*0530*/  UMOV UR8, UR7 ;  /* 0x0000000700087c82 */ /* 0x000fc60008000000 */
[----:B------:R-:W-:Y:S01]  /*0540*/  IMAD.U32 R19, RZ, RZ, UR9 ;  /* 0x00000009ff137e24 */ /* 0x000fe2000f8e00ff */
[----:B-12---:R-:W-:-:S06]  /*0550*/  UMOV UR9, UR19 ;  /* 0x0000001300097c82 */ /* 0x006fcc0008000000 */
.L_x_17:
[----:B------:R-:W2:Y:S02]  /*0560*/  LDG.E R16, desc[UR20][R18.64+-0x10] ;  /* 0xfffff01412107981 */ /* 0x000ea4000c1e1900 */
[----:B--2---:R-:W-:-:S13]  /*0570*/  ISETP.NE.AND P0, PT, R16, 0x1, PT ;  /* 0x000000011000780c */ /* 0x004fda0003f05270 */
[----:B------:R-:W-:Y:S01]  /*0580*/  @!P0 IADD3 R28, P1, PT, R22, UR24, RZ ;  /* 0x00000018161c8c10 */ /* 0x000fe2000ff3e0ff */
[----:B0-----:R-:W2:Y:S03]  /*0590*/  @!P0 LDG.E R17, desc[UR20][R26.64] ;  /* 0x000000141a118981 */ /* 0x001ea6000c1e1900 */
[----:B------:R-:W-:-:S05]  /*05a0*/  @!P0 IADD3.X R29, PT, PT, R23, UR25, RZ, P1, !PT ;  /* 0x00000019171d8c10 */ /* 0x000fca0008ffe4ff */
[----:B------:R-:W2:Y:S02]  /*05b0*/  @!P0 LDG.E R28, desc[UR20][R28.64] ;  /* 0x000000141c1c8981 */ /* 0x000ea4000c1e1900 */
[----:B--2---:R-:W-:-:S05]  /*05c0*/  @!P0 FADD R29, R28, R17 ;  /* 0x000000111c1d8221 */ /* 0x004fca0000000000 */
[----:B------:R0:W-:Y:S04]  /*05d0*/  @!P0 STG.E desc[UR20][R26.64], R29 ;  /* 0x0000001d1a008986 */ /* 0x0001e8000c101914 */
[----:B------:R-:W2:Y:S02]  /*05e0*/  LDG.E R16, desc[UR20][R18.64+-0xc] ;  /* 0xfffff41412107981 */ /* 0x000ea4000c1e1900 */
[----:B--2---:R-:W-:-:S13]  /*05f0*/  ISETP.NE.AND P0, PT, R16, 0x1, PT ;  /* 0x000000011000780c */ /* 0x004fda0003f05270 */
[----:B------:R-:W-:-:S04]  /*0600*/  @!P0 LEA R16, P1, R6, UR24, 0x2 ;  /* 0x0000001806108c11 */ /* 0x000fc8000f8210ff */
[----:B------:R-:W-:-:S05]  /*0610*/  @!P0 IADD3.X R17, PT, PT, R7, UR25, RZ, P1, !PT ;  /* 0x0000001907118c10 */ /* 0x000fca0008ffe4ff */
[----:B------:R-:W2:Y:S04]  /*0620*/  @!P0 LDG.E R16, desc[UR20][R16.64] ;  /* 0x0000001410108981 */ /* 0x000ea8000c1e1900 */
[----:B------:R-:W2:Y:S02]  /*0630*/  @!P0 LDG.E R17, desc[UR20][R26.64] ;  /* 0x000000141a118981 */ /* 0x000ea4000c1e1900 */
[----:B--2---:R-:W-:-:S05]  /*0640*/  @!P0 FADD R17, R16, R17 ;  /* 0x0000001110118221 */ /* 0x004fca0000000000 */
[----:B------:R1:W-:Y:S04]  /*0650*/  @!P0 STG.E desc[UR20][R26.64], R17 ;  /* 0x000000111a008986 */ /* 0x0003e8000c101914 */
[----:B------:R-:W2:Y:S02]  /*0660*/  LDG.E R28, desc[UR20][R18.64+-0x8] ;  /* 0xfffff814121c7981 */ /* 0x000ea4000c1e1900 */
[----:B--2---:R-:W-:-:S13]  /*0670*/  ISETP.NE.AND P0, PT, R28, 0x1, PT ;  /* 0x000000011c00780c */ /* 0x004fda0003f05270 */
[----:B------:R-:W-:-:S04]  /*0680*/  @!P0 IADD3 R28, P1, PT, R3, UR24, RZ ;  /* 0x00000018031c8c10 */ /* 0x000fc8000ff3e0ff */
[----:B0-----:R-:W-:-:S05]  /*0690*/  @!P0 IADD3.X R29, PT, PT, R5, UR25, RZ, P1, !PT ;  /* 0x00000019051d8c10 */ /* 0x001fca0008ffe4ff */
[----:B------:R-:W2:Y:S04]  /*06a0*/  @!P0 LDG.E R28, desc[UR20][R28.64] ;  /* 0x000000141c1c8981 */ /* 0x000ea8000c1e1900 */
[----:B------:R-:W2:Y:S02]  /*06b0*/  @!P0 LDG.E R29, desc[UR20][R26.64] ;  /* 0x000000141a1d8981 */ /* 0x000ea4000c1e1900 */
[----:B--2---:R-:W-:-:S05]  /*06c0*/  @!P0 FADD R29, R28, R29 ;  /* 0x0000001d1c1d8221 */ /* 0x004fca0000000000 */
[----:B------:R0:W-:Y:S04]  /*06d0*/  @!P0 STG.E desc[UR20][R26.64], R29 ;  /* 0x0000001d1a008986 */ /* 0x0001e8000c101914 */
[----:B------:R-:W2:Y:S02]  /*06e0*/  LDG.E R16, desc[UR20][R18.64+-0x4] ;  /* 0xfffffc1412107981 */ /* 0x000ea4000c1e1900 */
[----:B--2---:R-:W-:-:S13]  /*06f0*/  ISETP.NE.AND P0, PT, R16, 0x1, PT ;  /* 0x000000011000780c */ /* 0x004fda0003f05270 */
[----:B------:R-:W-:-:S04]  /*0700*/  @!P0 IADD3 R16, P1, PT, R14, UR24, RZ ;  /* 0x000000180e108c10 */ /* 0x000fc8000ff3e0ff */
[----:B-1----:R-:W-:-:S05]  /*0710*/  @!P0 IADD3.X R17, PT, PT, R11, UR25, RZ, P1, !PT ;  /* 0x000000190b118c10 */ /* 0x002fca0008ffe4ff */
        /* <DEDUP_REMOVED lines=33> */
[----:B------:R-:W2:Y:S01]  /*0930*/  @!P0 LDG.E R17, desc[UR20][R26.64] ;  /* 0x000000141a118981 */ /* 0x000ea2000c1e1900 */
[----:B------:R-:W-:-:S04]  /*0940*/  UIADD3 UR8, UP1, UPT, UR8, -0x8, URZ ;  /* 0xfffffff808087890 */ /* 0x000fc8000ff3e0ff */
[----:B------:R-:W-:Y:S02]  /*0950*/  UIADD3.X UR9, UPT, UPT, UR9, -0x1, URZ, UP1, !UPT ;  /* 0xffffffff09097890 */ /* 0x000fe40008ffe4ff */
[----:B------:R-:W-:-:S04]  /*0960*/  UISETP.NE.U32.AND UP1, UPT, UR8, URZ, UPT ;  /* 0x000000ff0800728c */ /* 0x000fc8000bf25070 */
[----:B------:R-:W-:Y:S02]  /*0970*/  UISETP.NE.AND.EX UP1, UPT, UR9, URZ, UPT, UP1 ;  /* 0x000000ff0900728c */ /* 0x000fe4000bf25310 */
[----:B------:R-:W-:-:S04]  /*0980*/  ULEA UR24, UP2, UR18, UR24, 0x5 ;  /* 0x0000001812187291 */ /* 0x000fc8000f8428ff */
[----:B------:R-:W-:Y:S01]  /*0990*/  UIADD3.X UR25, UPT, UPT, UR25, UR14, URZ, UP2, !UPT ;  /* 0x0000000e19197290 */ /* 0x000fe200097fe4ff */
[----:B--2---:R-:W-:-:S05]  /*09a0*/  @!P0 FADD R17, R16, R17 ;  /* 0x0000001110118221 */ /* 0x004fca0000000000 */
[----:B------:R0:W-:Y:S01]  /*09b0*/  @!P0 STG.E desc[UR20][R26.64], R17 ;  /* 0x000000111a008986 */ /* 0x0001e2000c101914 */
[----:B------:R-:W-:-:S04]  /*09c0*/  IADD3 R18, P0, PT, R18, 0x20, RZ ;  /* 0x0000002012127810 */ /* 0x000fc80007f1e0ff */
[----:B------:R-:W-:Y:S01]  /*09d0*/  IADD3.X R19, PT, PT, RZ, R19, RZ, P0, !PT ;  /* 0x00000013ff137210 */ /* 0x000fe200007fe4ff */
[----:B------:R-:W-:Y:S08]  /*09e0*/  BRA.U UP1, `(.L_x_17) ;  /* 0xfffffff901dc7547 */ /* 0x000ff0000b83ffff */
[----:B------:R-:W-:Y:S01]  /*09f0*/  UMOV UR8, UR7 ;  /* 0x0000000700087c82 */ /* 0x000fe20008000000 */
[----:B------:R-:W-:-:S05]  /*0a00*/  UMOV UR9, UR19 ;  /* 0x0000001300097c82 */ /* 0x000fca0008000000 */
.L_x_16:
[----:B------:R-:W-:-:S04]  /*0a10*/  UISETP.NE.U32.AND UP1, UPT, UR22, URZ, UPT ;  /* 0x000000ff1600728c */ /* 0x000fc8000bf25070 */
[----:B------:R-:W-:-:S09]  /*0a20*/  UISETP.NE.AND.EX UP1, UPT, URZ, URZ, UPT, UP1 ;  /* 0x000000ffff00728c */ /* 0x000fd2000bf25310 */
[----:B------:R-:W-:Y:S05]  /*0a30*/  BRA.U !UP1, `(.L_x_18) ;  /* 0x0000000909f87547 */ /* 0x000fea000b800000 */
[----:B------:R-:W-:-:S04]  /*0a40*/  UIADD3 UR10, UP1, UPT, UR22, -0x1, URZ ;  /* 0xffffffff160a7890 */ /* 0x000fc8000ff3e0ff */
[----:B------:R-:W-:Y:S02]  /*0a50*/  UIADD3.X UR11, UPT, UPT, URZ, -0x1, URZ, UP1, !UPT ;  /* 0xffffffffff0b7890 */ /* 0x000fe40008ffe4ff */
[----:B------:R-:W-:-:S04]  /*0a60*/  UISETP.GE.U32.AND UP1, UPT, UR10, 0x3, UPT ;  /* 0x000000030a00788c */ /* 0x000fc8000bf26070 */
[----:B------:R-:W-:-:S09]  /*0a70*/  UISETP.GE.U32.AND.EX UP1, UPT, UR11, URZ, UPT, UP1 ;  /* 0x000000ff0b00728c */ /* 0x000fd2000bf26110 */
[----:B------:R-:W-:Y:S05]  /*0a80*/  BRA.U !UP1, `(.L_x_19) ;  /* 0x00000005097c7547 */ /* 0x000fea000b800000 */
[----:B------:R-:W1:Y:S01]  /*0a90*/  LDCU.64 UR24, c[0x0][0x3a8] ;  /* 0x00007500ff1877ac */ /* 0x000e620008000a00 */
[----:B------:R-:W2:Y:S01]  /*0aa0*/  LDCU.64 UR26, c[0x0][0x380] ;  /* 0x00007000ff1a77ac */ /* 0x000ea20008000a00 */
[----:B-1----:R-:W-:Y:S02]  /*0ab0*/  UIMAD UR16, UR15, UR24, URZ ;  /* 0x000000180f1072a4 */ /* 0x002fe4000f8e02ff */
[----:B------:R-:W-:Y:S02]  /*0ac0*/  UIMAD.WIDE.U32 UR10, UR12, UR24, UR8 ;  /* 0x000000180c0a72a5 */ /* 0x000fe4000f8e0008 */
[----:B------:R-:W-:Y:S02]  /*0ad0*/  UIMAD UR25, UR12, UR25, UR16 ;  /* 0x000000190c1972a4 */ /* 0x000fe4000f8e0210 */
[----:B--2---:R-:W-:Y:S02]  /*0ae0*/  ULEA UR16, UP1, UR10, UR26, 0x2 ;  /* 0x0000001a0a107291 */ /* 0x004fe4000f8210ff */
[----:B------:R-:W-:-:S04]  /*0af0*/  UIADD3 UR11, UPT, UPT, UR25, UR11, URZ ;  /* 0x0000000b190b7290 */ /* 0x000fc8000fffe0ff */
[----:B------:R-:W-:Y:S01]  /*0b00*/  ULEA.HI.X UR10, UR10, UR27, UR11, 0x2, UP1 ;  /* 0x0000001b0a0a7291 */ /* 0x000fe200088f140b */
[----:B------:R-:W-:-:S05]  /*0b10*/  IMAD.U32 R18, RZ, RZ, UR16 ;  /* 0x00000010ff127e24 */ /* 0x000fca000f8e00ff */
[----:B------:R-:W-:-:S05]  /*0b20*/  IMAD.U32 R19, RZ, RZ, UR10 ;  /* 0x0000000aff137e24 */ /* 0x000fca000f8e00ff */
[----:B------:R-:W2:Y:S02]  /*0b30*/  LDG.E R18, desc[UR20][R18.64] ;  /* 0x0000001412127981 */ /* 0x000ea4000c1e1900 */
[----:B--2---:R-:W-:-:S13]  /*0b40*/  ISETP.NE.AND P0, PT, R18, 0x1, PT ;  /* 0x000000011200780c */ /* 0x004fda0003f05270 */
[----:B0-----:R-:W0:Y:S01]  /*0b50*/  @!P0 LDC.64 R16, c[0x0][0x3a0] ;  /* 0x0000e800ff108b82 */ /* 0x001e220000000a00 */
[----:B------:R-:W-:Y:S01]  /*0b60*/  @!P0 IMAD.MOV.U32 R29, RZ, RZ, RZ ;  /* 0x000000ffff1d8224 */ /* 0x000fe200078e00ff */
[----:B------:R-:W2:Y:S01]  /*0b70*/  @!P0 LDG.E R19, desc[UR20][R26.64] ;  /* 0x000000141a138981 */ /* 0x000ea2000c1e1900 */
[----:B0-----:R-:W-:-:S04]  /*0b80*/  @!P0 IMAD R28, R16, UR9, RZ ;  /* 0x00000009101c8c24 */ /* 0x001fc8000f8e02ff */
[----:B------:R-:W-:Y:S01]  /*0b90*/  @!P0 IMAD R18, R17, UR8, R28 ;  /* 0x0000000811128c24 */ /* 0x000fe2000f8e021c */
[----:B------:R-:W-:-:S05]  /*0ba0*/  @!P0 MOV R28, R0 ;  /* 0x00000000001c8202 */ /* 0x000fca0000000f00 */
[----:B------:R-:W-:Y:S02]  /*0bb0*/  @!P0 IMAD.WIDE.U32 R28, R16, UR8, R28 ;  /* 0x00000008101c8c25 */ /* 0x000fe4000f8e001c */
[----:B------:R-:W0:Y:S02]  /*0bc0*/  @!P0 LDC.64 R16, c[0x0][0x388] ;  /* 0x0000e200ff108b82 */ /* 0x000e240000000a00 */
[----:B------:R-:W-:Y:S01]  /*0bd0*/  @!P0 IMAD.IADD R29, R29, 0x1, R18 ;  /* 0x000000011d1d8824 */ /* 0x000fe200078e0212 */
[----:B0-----:R-:W-:-:S04]  /*0be0*/  @!P0 LEA R16, P1, R28, R16, 0x2 ;  /* 0x000000101c108211 */ /* 0x001fc800078210ff */
[----:B------:R-:W-:-:S05]  /*0bf0*/  @!P0 LEA.HI.X R17, R28, R17, R29, 0x2, P1 ;  /* 0x000000111c118211 */ /* 0x000fca00008f141d */
[----:B------:R-:W2:Y:S01]  /*0c00*/  @!P0 LDG.E R16, desc[UR20][R16.64] ;  /* 0x0000001410108981 */ /* 0x000ea2000c1e1900 */
[----:B------:R-:W-:Y:S01]  /*0c10*/  UIADD3 UR10, UPT, UPT, UR8, 0x1, URZ ;  /* 0x00000001080a7890 */ /* 0x000fe2000fffe0ff */
[----:B------:R-:W-:-:S03]  /*0c20*/  UMOV UR11, URZ ;  /* 0x000000ff000b7c82 */ /* 0x000fc60008000000 */
[----:B------:R-:W-:-:S04]  /*0c30*/  UIMAD.WIDE.U32 UR16, UR12, UR24, UR10 ;  /* 0x000000180c1072a5 */ /* 0x000fc8000f8e000a */
[----:B------:R-:W-:Y:S02]  /*0c40*/  UIADD3 UR9, UPT, UPT, UR25, UR17, URZ ;  /* 0x0000001119097290 */ /* 0x000fe4000fffe0ff */
[----:B------:R-:W-:-:S04]  /*0c50*/  ULEA UR11, UP1, UR16, UR26, 0x2 ;  /* 0x0000001a100b7291 */ /* 0x000fc8000f8210ff */
[----:B------:R-:W-:Y:S02]  /*0c60*/  ULEA.HI.X UR16, UR16, UR27, UR9, 0x2, UP1 ;  /* 0x0000001b10107291 */ /* 0x000fe400088f1409 */
[----:B------:R-:W-:-:S04]  /*0c70*/  MOV R28, UR11 ;  /* 0x0000000b001c7c02 */ /* 0x000fc80008000f00 */
[----:B------:R-:W-:Y:S02]  /*0c80*/  IMAD.U32 R29, RZ, RZ, UR16 ;  /* 0x00000010ff1d7e24 */ /* 0x000fe4000f8e00ff */
[----:B--2---:R-:W-:-:S05]  /*0c90*/  @!P0 FADD R16, R16, R19 ;  /* 0x0000001310108221 */ /* 0x004fca0000000000 */
[----:B------:R0:W-:Y:S04]  /*0ca0*/  @!P0 STG.E desc[UR20][R26.64], R16 ;  /* 0x000000101a008986 */ /* 0x0001e8000c101914 */
[----:B------:R-:W2:Y:S02]  /*0cb0*/  LDG.E R28, desc[UR20][R28.64] ;  /* 0x000000141c1c7981 */ /* 0x000ea4000c1e1900 */
[----:B--2---:R-:W-:-:S13]  /*0cc0*/  ISETP.NE.AND P0, PT, R28, 0x1, PT ;  /* 0x000000011c00780c */ /* 0x004fda0003f05270 */
[----:B0-----:R-:W0:Y:S01]  /*0cd0*/  @!P0 LDC.64 R16, c[0x0][0x3a0] ;  /* 0x0000e800ff108b82 */ /* 0x001e220000000a00 */
[----:B------:R-:W-:Y:S01]  /*0ce0*/  @!P0 IMAD.MOV.U32 R18, RZ, RZ, R0 ;  /* 0x000000ffff128224 */ /* 0x000fe200078e0000 */
[----:B------:R-:W-:-:S03]  /*0cf0*/  @!P0 MOV R19, RZ ;  /* 0x000000ff00138202 */ /* 0x000fc60000000f00 */
[----:B0-----:R-:W-:-:S03]  /*0d00*/  @!P0 IMAD.WIDE.U32 R28, R16, UR10, R18 ;  /* 0x0000000a101c8c25 */ /* 0x001fc6000f8e0012 */
[----:B------:R-:W0:Y:S01]  /*0d10*/  @!P0 LDC.64 R18, c[0x0][0x388] ;  /* 0x0000e200ff128b82 */ /* 0x000e220000000a00 */
[----:B------:R-:W-:Y:S01]  /*0d20*/  @!P0 IMAD R17, R17, UR10, R29 ;  /* 0x0000000a11118c24 */ /* 0x000fe2000f8e021d */
[----:B0-----:R-:W-:-:S04]  /*0d30*/  @!P0 LEA R18, P1, R28, R18, 0x2 ;  /* 0x000000121c128211 */ /* 0x001fc800078210ff */
[----:B------:R-:W-:Y:S02]  /*0d40*/  @!P0 LEA.HI.X R19, R28, R19, R17, 0x2, P1 ;  /* 0x000000131c138211 */ /* 0x000fe400008f1411 */
[----:B------:R-:W2:Y:S04]  /*0d50*/  @!P0 LDG.E R17, desc[UR20][R26.64] ;  /* 0x000000141a118981 */ /* 0x000ea8000c1e1900 */
[----:B------:R-:W2:Y:S01]  /*0d60*/  @!P0 LDG.E R18, desc[UR20][R18.64] ;  /* 0x0000001412128981 */ /* 0x000ea2000c1e1900 */
[----:B------:R-:W-:Y:S01]  /*0d70*/  UIADD3 UR10, UPT, UPT, UR8, 0x2, URZ ;  /* 0x00000002080a7890 */ /* 0x000fe2000fffe0ff */
[----:B------:R-:W-:-:S03]  /*0d80*/  UMOV UR11, URZ ;  /* 0x000000ff000b7c82 */ /* 0x000fc60008000000 */
[----:B------:R-:W-:-:S04]  /*0d90*/  UIMAD.WIDE.U32 UR16, UR12, UR24, UR10 ;  /* 0x000000180c1072a5 */ /* 0x000fc8000f8e000a */
[----:B------:R-:W-:Y:S02]  /*0da0*/  UIADD3 UR9, UPT, UPT, UR25, UR17, URZ ;  /* 0x0000001119097290 */ /* 0x000fe4000fffe0ff */
[----:B------:R-:W-:-:S04]  /*0db0*/  ULEA UR11, UP1, UR16, UR26, 0x2 ;  /* 0x0000001a100b7291 */ /* 0x000fc8000f8210ff */
[----:B------:R-:W-:Y:S02]  /*0dc0*/  ULEA.HI.X UR16, UR16, UR27, UR9, 0x2, UP1 ;  /* 0x0000001b10107291 */ /* 0x000fe400088f1409 */
[----:B------:R-:W-:-:S04]  /*0dd0*/  IMAD.U32 R28, RZ, RZ, UR11 ;  /* 0x0000000bff1c7e24 */ /* 0x000fc8000f8e00ff */
[----:B------:R-:W-:Y:S02]  /*0de0*/  IMAD.U32 R29, RZ, RZ, UR16 ;  /* 0x00000010ff1d7e24 */ /* 0x000fe4000f8e00ff */
[----:B--2---:R-:W-:-:S05]  /*0df0*/  @!P0 FADD R16, R18, R17 ;  /* 0x0000001112108221 */ /* 0x004fca0000000000 */
[----:B------:R0:W-:Y:S04]  /*0e00*/  @!P0 STG.E desc[UR20][R26.64], R16 ;  /* 0x000000101a008986 */ /* 0x0001e8000c101914 */
[----:B------:R-:W2:Y:S02]  /*0e10*/  LDG.E R28, desc[UR20][R28.64] ;  /* 0x000000141c1c7981 */ /* 0x000ea4000c1e1900 */
[----:B--2---:R-:W-:-:S13]  /*0e20*/  ISETP.NE.AND P0, PT, R28, 0x1, PT ;  /* 0x000000011c00780c */ /* 0x004fda0003f05270 */
[----:B0-----:R-:W0:Y:S01]  /*0e30*/  @!P0 LDC.64 R16, c[0x0][0x3a0] ;  /* 0x0000e800ff108b82 */ /* 0x001e220000000a00 */
[----:B------:R-:W-:Y:S01]  /*0e40*/  @!P0 MOV R18, R0 ;  /* 0x0000000000128202 */ /* 0x000fe20000000f00 */
[----:B------:R-:W-:-:S04]  /*0e50*/  @!P0 IMAD.MOV.U32 R19, RZ, RZ, RZ ;  /* 0x000000ffff138224 */ /* 0x000fc800078e00ff */
[----:B0-----:R-:W-:Y:S02]  /*0e60*/  @!P0 IMAD.WIDE.U32 R28, R16, UR10, R18 ;  /* 0x0000000a101c8c25 */ /* 0x001fe4000f8e0012 */
[----:B------:R-:W0:Y:S02]  /*0e70*/  @!P0 LDC.64 R18, c[0x0][0x388] ;  /* 0x0000e200ff128b82 */ /* 0x000e240000000a00 */
        /* <DEDUP_REMOVED lines=11> */
[----:B------:R-:W-:Y:S02]  /*0f30*/  IMAD.U32 R16, RZ, RZ, UR9 ;  /* 0x00000009ff107e24 */ /* 0x000fe4000f8e00ff */
[----:B--2---:R-:W-:Y:S02]  /*0f40*/  @!P0 FADD R29, R18, R17 ;  /* 0x00000011121d8221 */ /* 0x004fe40000000000 */
[----:B------:R-:W-:-:S03]  /*0f50*/  MOV R17, UR16 ;  /* 0x0000001000117c02 */ /* 0x000fc60008000f00 */
[----:B------:R0:W-:Y:S04]  /*0f60*/  @!P0 STG.E desc[UR20][R26.64], R29 ;  /* 0x0000001d1a008986 */ /* 0x0001e8000c101914 */
[----:B------:R-:W2:Y:S01]  /*0f70*/  LDG.E R16, desc[UR20][R16.64] ;  /* 0x0000001410107981 */ /* 0x000ea2000c1e1900 */
[----:B------:R-:W-:Y:S01]  /*0f80*/  UIADD3 UR8, UPT, UPT, UR8, 0x4, URZ ;  /* 0x0000000408087890 */ /* 0x000fe2000fffe0ff */
[----:B--2---:R-:W-:-:S13]  /*0f90*/  ISETP.NE.AND P0, PT, R16, 0x1, PT ;  /* 0x000000011000780c */ /* 0x004fda0003f05270 */
[----:B0-----:R-:W-:Y:S05]  /*0fa0*/  @P0 BRA `(.L_x_20) ;  /* 0x0000000000300947 */ /* 0x001fea0003800000 */
[----:B------:R-:W0:Y:S01]  /*0fb0*/  LDC.64 R16, c[0x0][0x3a0] ;  /* 0x0000e800ff107b82 */ /* 0x000e220000000a00 */
[----:B------:R-:W1:Y:S01]  /*0fc0*/  LDCU.64 UR16, c[0x0][0x388] ;  /* 0x00007100ff1077ac */ /* 0x000e620008000a00 */
[----:B------:R-:W-:Y:S02]  /*0fd0*/  IMAD.MOV.U32 R18, RZ, RZ, R0 ;  /* 0x000000ffff127224 */ /* 0x000fe400078e0000 */
[----:B------:R-:W-:Y:S02]  /*0fe0*/  IMAD.MOV.U32 R19, RZ, RZ, RZ ;  /* 0x000000ffff137224 */ /* 0x000fe400078e00ff */
[----:B0-----:R-:W-:-:S04]  /*0ff0*/  IMAD.WIDE.U32 R18, R16, UR10, R18 ;  /* 0x0000000a10127c25 */ /* 0x001fc8000f8e0012 */
[----:B------:R-:W-:Y:S01]  /*1000*/  IMAD R17, R17, UR10, R19 ;  /* 0x0000000a11117c24 */ /* 0x000fe2000f8e0213 */
[C---:B-1----:R-:W-:Y:S01]  /*1010*/  LEA R16, P0, R18.reuse, UR16, 0x2 ;  /* 0x0000001012107c11 */ /* 0x042fe2000f8010ff */
[----:B------:R-:W2:Y:S03]  /*1020*/  LDG.E R19, desc[UR20][R26.64] ;  /* 0x000000141a137981 */ /* 0x000ea6000c1e1900 */
[----:B------:R-:W-:-:S05]  /*1030*/  LEA.HI.X R17, R18, UR17, R17, 0x2, P0 ;  /* 0x0000001112117c11 */ /* 0x000fca00080f1411 */
[----:B------:R-:W2:Y:S02]  /*1040*/  LDG.E R16, desc[UR20][R16.64] ;  /* 0x0000001410107981 */ /* 0x000ea4000c1e1900 */
[----:B--2---:R-:W-:-:S05]  /*1050*/  FADD R19, R16, R19 ;  /* 0x0000001310137221 */ /* 0x004fca0000000000 */
[----:B------:R0:W-:Y:S02]  /*1060*/  STG.E desc[UR20][R26.64], R19 ;  /* 0x000000131a007986 */ /* 0x0001e4000c101914 */
.L_x_20:
[----:B------:R-:W-:-:S05]  /*1070*/  UMOV UR9, URZ ;  /* 0x000000ff00097c82 */ /* 0x000fca0008000000 */
.L_x_19:
[----:B------:R-:W1:Y:S02]  /*1080*/  LDCU UR19, c[0x0][0x3a8] ;  /* 0x00007500ff1377ac */ /* 0x000e640008000800 */
[----:B-1----:R-:W-:-:S04]  /*1090*/  ULOP3.LUT UR10, UR19, 0x3, URZ, 0xc0, !UPT ;  /* 0x00000003130a7892 */ /* 0x002fc8000f8ec0ff */
[----:B------:R-:W-:-:S04]  /*10a0*/  UISETP.NE.U32.AND UP1, UPT, UR10, URZ, UPT ;  /* 0x000000ff0a00728c */ /* 0x000fc8000bf25070 */
[----:B------:R-:W-:-:S09]  /*10b0*/  UISETP.NE.AND.EX UP1, UPT, URZ, URZ, UPT, UP1 ;  /* 0x000000ffff00728c */ /* 0x000fd2000bf25310 */
[----:B------:R-:W-:Y:S05]  /*10c0*/  BRA.U !UP1, `(.L_x_18) ;  /* 0x0000000509547547 */ /* 0x000fea000b800000 */
[----:B------:R-:W-:-:S04]  /*10d0*/  UISETP.NE.U32.AND UP1, UPT, UR10, 0x1, UPT ;  /* 0x000000010a00788c */ /* 0x000fc8000bf25070 */
[----:B------:R-:W-:-:S09]  /*10e0*/  UISETP.NE.AND.EX UP1, UPT, URZ, URZ, UPT, UP1 ;  /* 0x000000ffff00728c */ /* 0x000fd2000bf25310 */
[----:B------:R-:W-:Y:S05]  /*10f0*/  BRA.U !UP1, `(.L_x_21) ;  /* 0x0000000109cc7547 */ /* 0x000fea000b800000 */
[----:B------:R-:W1:Y:S01]  /*1100*/  LDCU UR17, c[0x0][0x3ac] ;  /* 0x00007580ff1177ac */ /* 0x000e620008000800 */
[----:B------:R-:W2:Y:S01]  /*1110*/  LDCU.64 UR24, c[0x0][0x380] ;  /* 0x00007000ff1877ac */ /* 0x000ea20008000a00 */
[----:B------:R-:W-:Y:S02]  /*1120*/  UIMAD UR16, UR15, UR19, URZ ;  /* 0x000000130f1072a4 */ /* 0x000fe4000f8e02ff */
[----:B------:R-:W-:Y:S02]  /*1130*/  UIMAD.WIDE.U32 UR10, UR12, UR19, UR8 ;  /* 0x000000130c0a72a5 */ /* 0x000fe4000f8e0008 */
[----:B-1----:R-:W-:-:S04]  /*1140*/  UIMAD UR23, UR12, UR17, UR16 ;  /* 0x000000110c1772a4 */ /* 0x002fc8000f8e0210 */
[----:B------:R-:W-:Y:S02]  /*1150*/  UIADD3 UR11, UPT, UPT, UR23, UR11, URZ ;  /* 0x0000000b170b7290 */ /* 0x000fe4000fffe0ff */
[----:B--2---:R-:W-:-:S04]  /*1160*/  ULEA UR16, UP1, UR10, UR24, 0x2 ;  /* 0x000000180a107291 */ /* 0x004fc8000f8210ff */
[----:B------:R-:W-:Y:S02]  /*1170*/  ULEA.HI.X UR11, UR10, UR25, UR11, 0x2, UP1 ;  /* 0x000000190a0b7291 */ /* 0x000fe400088f140b */
[----:B------:R-:W-:-:S04]  /*1180*/  MOV R18, UR16 ;  /* 0x0000001000127c02 */ /* 0x000fc80008000f00 */
[----:B0-----:R-:W-:-:S05]  /*1190*/  IMAD.U32 R19, RZ, RZ, UR11 ;  /* 0x0000000bff137e24 */ /* 0x001fca000f8e00ff */
[----:B------:R-:W2:Y:S02]  /*11a0*/  LDG.E R18, desc[UR20][R18.64] ;  /* 0x0000001412127981 */ /* 0x000ea4000c1e1900 */
[----:B--2---:R-:W-:-:S13]  /*11b0*/  ISETP.NE.AND P0, PT, R18, 0x1, PT ;  /* 0x000000011200780c */ /* 0x004fda0003f05270 */
[----:B------:R-:W0:Y:S01]  /*11c0*/  @!P0 LDC.64 R16, c[0x0][0x3a0] ;  /* 0x0000e800ff108b82 */ /* 0x000e220000000a00 */
[----:B------:R-:W-:Y:S01]  /*11d0*/  @!P0 MOV R29, RZ ;  /* 0x000000ff001d8202 */ /* 0x000fe20000000f00 */
[----:B0-----:R-:W-:-:S04]  /*11e0*/  @!P0 IMAD R28, R16, UR9, RZ ;  /* 0x00000009101c8c24 */ /* 0x001fc8000f8e02ff */
[----:B------:R-:W-:Y:S02]  /*11f0*/  @!P0 IMAD R18, R17, UR8, R28 ;  /* 0x0000000811128c24 */ /* 0x000fe4000f8e021c */
[----:B------:R-:W-:-:S04]  /*1200*/  @!P0 IMAD.MOV.U32 R28, RZ, RZ, R0 ;  /* 0x000000ffff1c8224 */ /* 0x000fc800078e0000 */
[----:B------:R-:W-:Y:S02]  /*1210*/  @!P0 IMAD.WIDE.U32 R28, R16, UR8, R28 ;  /* 0x00000008101c8c25 */ /* 0x000fe4000f8e001c */
[----:B------:R-:W0:Y:S02]  /*1220*/  @!P0 LDC.64 R16, c[0x0][0x388] ;  /* 0x0000e200ff108b82 */ /* 0x000e240000000a00 */
[----:B------:R-:W-:Y:S01]  /*1230*/  @!P0 IMAD.IADD R29, R29, 0x1, R18 ;  /* 0x000000011d1d8824 */ /* 0x000fe200078e0212 */
        /* <DEDUP_REMOVED lines=11> */
[----:B------:R-:W-:Y:S01]  /*12f0*/  MOV R19, UR16 ;  /* 0x0000001000137c02 */ /* 0x000fe20008000f00 */
[----:B--2---:R-:W-:-:S05]  /*1300*/  @!P0 FADD R29, R16, R29 ;  /* 0x0000001d101d8221 */ /* 0x004fca0000000000 */
        /* <DEDUP_REMOVED lines=17> */
.L_x_22:
[----:B------:R-:W-:-:S05]  /*1420*/  UMOV UR9, URZ ;  /* 0x000000ff00097c82 */ /* 0x000fca0008000000 */
.L_x_21:
[----:B------:R-:W-:-:S04]  /*1430*/  ULOP3.LUT UR10, UR19, 0x1, URZ, 0xc0, !UPT ;  /* 0x00000001130a7892 */ /* 0x000fc8000f8ec0ff */
[----:B------:R-:W-:-:S04]  /*1440*/  UISETP.NE.U32.AND UP1, UPT, UR10, 0x1, UPT ;  /* 0x000000010a00788c */ /* 0x000fc8000bf25070 */
[----:B------:R-:W-:-:S09]  /*1450*/  UISETP.NE.U32.AND.EX UP1, UPT, URZ, URZ, UPT, UP1 ;  /* 0x000000ffff00728c */ /* 0x000fd2000bf25110 */
[----:B------:R-:W-:Y:S05]  /*1460*/  BRA.U UP1, `(.L_x_18) ;  /* 0x00000001016c7547 */ /* 0x000fea000b800000 */
        /* <DEDUP_REMOVED lines=12> */
[----:B------:R-:W-:Y:S05]  /*1530*/  @P0 BRA `(.L_x_18) ;  /* 0x0000000000380947 */ /* 0x000fea0003800000 */
[----:B------:R-:W0:Y:S01]  /*1540*/  LDC.64 R16, c[0x0][0x3a0] ;  /* 0x0000e800ff107b82 */ /* 0x000e220000000a00 */
[----:B------:R-:W1:Y:S01]  /*1550*/  LDCU.64 UR10, c[0x0][0x388] ;  /* 0x00007100ff0a77ac */ /* 0x000e620008000a00 */
[----:B------:R-:W-:Y:S02]  /*1560*/  HFMA2 R19, -RZ, RZ, 0, 0 ;  /* 0x00000000ff137431 */ /* 0x000fe400000001ff */
[----:B0-----:R-:W-:-:S04]  /*1570*/  IMAD R18, R16, UR9, RZ ;  /* 0x0000000910127c24 */ /* 0x001fc8000f8e02ff */
[----:B------:R-:W-:Y:S02]  /*1580*/  IMAD R17, R17, UR8, R18 ;  /* 0x0000000811117c24 */ /* 0x000fe4000f8e0212 */
[----:B------:R-:W-:-:S04]  /*1590*/  IMAD.MOV.U32 R18, RZ, RZ, R0 ;  /* 0x000000ffff127224 */ /* 0x000fc800078e0000 */
[----:B------:R-:W-:-:S04]  /*15a0*/  IMAD.WIDE.U32 R18, R16, UR8, R18 ;  /* 0x0000000810127c25 */ /* 0x000fc8000f8e0012 */
[----:B------:R-:W-:Y:S01]  /*15b0*/  IMAD.IADD R17, R19, 0x1, R17 ;  /* 0x0000000113117824 */ /* 0x000fe200078e0211 */
[C---:B-1----:R-:W-:Y:S01]  /*15c0*/  LEA R16, P0, R18.reuse, UR10, 0x2 ;  /* 0x0000000a12107c11 */ /* 0x042fe2000f8010ff */
[----:B------:R-:W2:Y:S03]  /*15d0*/  LDG.E R19, desc[UR20][R26.64] ;  /* 0x000000141a137981 */ /* 0x000ea6000c1e1900 */
[----:B------:R-:W-:-:S05]  /*15e0*/  LEA.HI.X R17, R18, UR11, R17, 0x2, P0 ;  /* 0x0000000b12117c11 */ /* 0x000fca00080f1411 */
[----:B------:R-:W2:Y:S02]  /*15f0*/  LDG.E R16, desc[UR20][R16.64] ;  /* 0x0000001410107981 */ /* 0x000ea4000c1e1900 */
[----:B--2---:R-:W-:-:S05]  /*1600*/  FADD R19, R16, R19 ;  /* 0x0000001310137221 */ /* 0x004fca0000000000 */
[----:B------:R1:W-:Y:S02]  /*1610*/  STG.E desc[UR20][R26.64], R19 ;  /* 0x000000131a007986 */ /* 0x0003e4000c101914 */
.L_x_18:
[----:B------:R-:W-:Y:S05]  /*1620*/  BRA.U !UP0, `(.L_x_23) ;  /* 0xffffffed08547547 */ /* 0x000fea000b83ffff */
[----:B------:R-:W2:Y:S01]  /*1630*/  LDCU UR4, c[0x0][0x3b0] ;  /* 0x00007600ff0477ac */ /* 0x000ea20008000800 */
[----:B------:R-:W-:-:S04]  /*1640*/  UIADD3 UR6, UPT, UPT, UR6, 0x1, URZ ;  /* 0x0000000106067890 */ /* 0x000fc8000fffe0ff */
[----:B--2---:R-:W-:-:S09]  /*1650*/  UISETP.NE.AND UP0, UPT, UR6, UR4, UPT ;  /* 0x000000040600728c */ /* 0x004fd2000bf05270 */
[----:B------:R-:W-:Y:S05]  /*1660*/  BRA.U UP0, `(.L_x_24) ;  /* 0xffffffed003c7547 */ /* 0x000fea000b83ffff */
[----:B------:R-:W-:Y:S05]  /*1670*/  EXIT ;  /* 0x000000000000794d */ /* 0x000fea0003800000 */
.L_x_25:
        /* <DEDUP_REMOVED lines=16> */
.L_x_42:


//--------------------- .text._Z14layout_compactPiPfmi --------------------------
	.section	.text._Z14layout_compactPiPfmi,"ax",@progbits
	.align	128
        .global         _Z14layout_compactPiPfmi
        .type           _Z14layout_compactPiPfmi,@function
        .size           _Z14layout_compactPiPfmi,(.L_x_43 - _Z14layout_compactPiPfmi)
        .other          _Z14layout_compactPiPfmi,@"STO_CUDA_ENTRY STV_DEFAULT"
_Z14layout_compactPiPfmi:
.text._Z14layout_compactPiPfmi:
[----:B------:R-:W-:Y:S08]  /*0000*/  LDC R1, c[0x0][0x37c] ;  /* 0x0000df00ff017b82 */ /* 0x000ff00000000800 */
[----:B------:R-:W0:Y:S02]  /*0010*/  LDC R0, c[0x0][0x398] ;  /* 0x0000e600ff007b82 */ /* 0x000e240000000800 */
[----:B0-----:R-:W-:-:S13]  /*0020*/  ISETP.GE.AND P0, PT, R0, 0x1, PT ;  /* 0x000000010000780c */ /* 0x001fda0003f06270 */
[----:B------:R-:W-:Y:S05]  /*0030*/  @!P0 EXIT ;  /* 0x000000000000894d */ /* 0x000fea0003800000 */
[----:B------:R-:W0:Y:S01]  /*0040*/  S2R R9, SR_TID.X ;  /* 0x0000000000097919 */ /* 0x000e220000002100 */
[----:B------:R-:W1:Y:S01]  /*0050*/  S2UR UR5, SR_CgaCtaId ;  /* 0x00000000000579c3 */ /* 0x000e620000008800 */
[----:B------:R-:W2:Y:S01]  /*0060*/  LDCU UR7, c[0x0][0x360] ;  /* 0x00006c00ff0777ac */ /* 0x000ea20008000800 */
[----:B------:R-:W2:Y:S01]  /*0070*/  S2R R10, SR_CTAID.X ;  /* 0x00000000000a7919 */ /* 0x000ea20000002500 */
[----:B------:R-:W-:Y:S01]  /*0080*/  UMOV UR4, 0x400 ;  /* 0x0000040000047882 */ /* 0x000fe20000000000 */
[----:B------:R-:W3:Y:S04]  /*0090*/  LDCU.64 UR8, c[0x0][0x358] ;  /* 0x00006b00ff0877ac */ /* 0x000ee80008000a00 */
[----:B------:R-:W4:Y:S01]  /*00a0*/  LDC.64 R2, c[0x0][0x380] ;  /* 0x0000e000ff027b82 */ /* 0x000f220000000a00 */
[----:B-1----:R-:W-:-:S06]  /*00b0*/  ULEA UR4, UR5, UR4, 0x18 ;  /* 0x0000000405047291 */ /* 0x002fcc000f8ec0ff */
[----:B0-----:R-:W-:Y:S01]  /*00c0*/  LEA R0, R9, UR4, 0x2 ;  /* 0x0000000409007c11 */ /* 0x001fe2000f8e10ff */
[----:B------:R-:W-:Y:S01]  /*00d0*/  UMOV UR4, URZ ;  /* 0x000000ff00047c82 */ /* 0x000fe20008000000 */
[----:B--2---:R-:W-:-:S04]  /*00e0*/  IMAD R5, R10, UR7, R9 ;  /* 0x000000070a057c24 */ /* 0x004fc8000f8e0209 */
[----:B---34-:R-:W-:-:S07]  /*00f0*/  IMAD.WIDE R2, R5, 0x4, R2 ;  /* 0x0000000405027825 */ /* 0x018fce00078e0202 */
.L_x_30:
[----:B01----:R-:W2:Y:S01]  /*0100*/  LDG.E R5, desc[UR8][R2.64] ;  /* 0x0000000802057981 */ /* 0x003ea2000c1e1900 */
[----:B------:R-:W-:Y:S01]  /*0110*/  UISETP.GE.U32.AND UP0, UPT, UR7, 0x2, UPT ;  /* 0x000000020700788c */ /* 0x000fe2000bf06070 */
[----:B------:R-:W-:Y:S02]  /*0120*/  ISETP.NE.AND P0, PT, R9, RZ, PT ;  /* 0x000000ff0900720c */ /* 0x000fe40003f05270 */
[----:B--2---:R0:W-:Y:S01]  /*0130*/  STS [R0], R5 ;  /* 0x0000000500007388 */ /* 0x0041e20000000800 */
[----:B------:R-:W-:Y:S06]  /*0140*/  BAR.SYNC.DEFER_BLOCKING 0x0 ;  /* 0x0000000000007b1d */ /* 0x000fec0000010000 */
[----:B------:R-:W-:Y:S05]  /*0150*/  BRA.U !UP0, `(.L_x_26) ;  /* 0x0000000108307547 */ /* 0x000fea000b800000 */
[----:B------:R-:W-:-:S07]  /*0160*/  IMAD.U32 R4, RZ, RZ, UR7 ;  /* 0x00000007ff047e24 */ /* 0x000fce000f8e00ff */
.L_x_27:
[----:B------:R-:W-:-:S04]  /*0170*/  SHF.R.U32.HI R7, RZ, 0x1, R4 ;  /* 0x00000001ff077819 */ /* 0x000fc80000011604 */
[----:B------:R-:W-:-:S13]  /*0180*/  ISETP.GE.U32.AND P1, PT, R9, R7, PT ;  /* 0x000000070900720c */ /* 0x000fda0003f26070 */
[----:B------:R-:W-:Y:S01]  /*0190*/  @!P1 IMAD R6, R7, 0x4, R0 ;  /* 0x0000000407069824 */ /* 0x000fe200078e0200 */
[----:B0-----:R-:W-:Y:S05]  /*01a0*/  @!P1 LDS R5, [R0] ;  /* 0x0000000000059984 */ /* 0x001fea0000000800 */
[----:B------:R-:W0:Y:S02]  /*01b0*/  @!P1 LDS R6, [R6] ;  /* 0x0000000006069984 */ /* 0x000e240000000800 */
[----:B0-----:R-:W-:-:S05]  /*01c0*/  @!P1 IMAD.IADD R5, R5, 0x1, R6 ;  /* 0x0000000105059824 */ /* 0x001fca00078e0206 */
[----:B------:R1:W-:Y:S01]  /*01d0*/  @!P1 STS [R0], R5 ;  /* 0x0000000500009388 */ /* 0x0003e20000000800 */
[----:B------:R-:W-:Y:S01]  /*01e0*/  BAR.SYNC.DEFER_BLOCKING 0x0 ;  /* 0x0000000000007b1d */ /* 0x000fe20000010000 */
[----:B------:R-:W-:Y:S02]  /*01f0*/  ISETP.GT.U32.AND P1, PT, R4, 0x3, PT ;  /* 0x000000030400780c */ /* 0x000fe40003f24070 */
[----:B------:R-:W-:-:S11]  /*0200*/  MOV R4, R7 ;  /* 0x0000000700047202 */ /* 0x000fd60000000f00 */
[----:B-1----:R-:W-:Y:S05]  /*0210*/  @P1 BRA `(.L_x_27) ;  /* 0xfffffffc00d41947 */ /* 0x002fea000383ffff */
.L_x_26:
[----:B------:R-:W-:Y:S04]  /*0220*/  BSSY.RECONVERGENT B0, `(.L_x_28) ;  /* 0x0000010000007945 */ /* 0x000fe80003800200 */
[----:B------:R-:W-:Y:S05]  /*0230*/  @P0 BRA `(.L_x_29) ;  /* 0x0000000000380947 */ /* 0x000fea0003800000 */
[----:B------:R-:W1:Y:S01]  /*0240*/  S2UR UR6, SR_CgaCtaId ;  /* 0x00000000000679c3 */ /* 0x000e620000008800 */
[----:B------:R-:W-:Y:S01]  /*0250*/  UMOV UR5, 0x400 ;  /* 0x0000040000057882 */ /* 0x000fe20000000000 */
[----:B0-----:R-:W-:Y:S02]  /*0260*/  HFMA2 R5, -RZ, RZ, 0, 0 ;  /* 0x00000000ff057431 */ /* 0x001fe400000001ff */
[----:B------:R-:W-:-:S04]  /*0270*/  IMAD.MOV.U32 R4, RZ, RZ, R10 ;  /* 0x000000ffff047224 */ /* 0x000fc800078e000a */
[----:B------:R-:W0:Y:S08]  /*0280*/  LDC.64 R6, c[0x0][0x390] ;  /* 0x0000e400ff067b82 */ /* 0x000e300000000a00 */
[----:B------:R-:W2:Y:S01]  /*0290*/  LDC.64 R12, c[0x0][0x388] ;  /* 0x0000e200ff0c7b82 */ /* 0x000ea20000000a00 */
[----:B-1----:R-:W-:Y:S01]  /*02a0*/  ULEA UR5, UR6, UR5, 0x18 ;  /* 0x0000000506057291 */ /* 0x002fe2000f8ec0ff */
[----:B0-----:R-:W-:-:S08]  /*02b0*/  IMAD.WIDE.U32 R4, R6, UR4, R4 ;  /* 0x0000000406047c25 */ /* 0x001fd0000f8e0004 */
[----:B------:R-:W0:Y:S01]  /*02c0*/  LDS R8, [UR5] ;  /* 0x00000005ff087984 */ /* 0x000e220008000800 */
[----:B------:R-:W-:Y:S01]  /*02d0*/  IMAD R5, R7, UR4, R5 ;  /* 0x0000000407057c24 */ /* 0x000fe2000f8e0205 */
[----:B--2---:R-:W-:-:S04]  /*02e0*/  LEA R6, P0, R4, R12, 0x2 ;  /* 0x0000000c04067211 */ /* 0x004fc800078010ff */
[----:B------:R-:W-:Y:S02]  /*02f0*/  LEA.HI.X R7, R4, R13, R5, 0x2, P0 ;  /* 0x0000000d04077211 */ /* 0x000fe400000f1405 */
[----:B0-----:R-:W-:-:S05]  /*0300*/  I2FP.F32.S32 R5, R8 ;  /* 0x0000000800057245 */ /* 0x001fca0000201400 */
[----:B------:R1:W-:Y:S02]  /*0310*/  STG.E desc[UR8][R6.64], R5 ;  /* 0x0000000506007986 */ /* 0x0003e4000c101908 */
.L_x_29:
[----:B------:R-:W-:Y:S05]  /*0320*/  BSYNC.RECONVERGENT B0 ;  /* 0x0000000000007941 */ /* 0x000fea0003800200 */
.L_x_28:
[----:B------:R-:W2:Y:S01]  /*0330*/  LDCU UR5, c[0x0][0x398] ;  /* 0x00007300ff0577ac */ /* 0x000ea20008000800 */
[----:B------:R-:W-:-:S04]  /*0340*/  UIADD3 UR4, UPT, UPT, UR4, 0x1, URZ ;  /* 0x0000000104047890 */ /* 0x000fc8000fffe0ff */
[----:B--2---:R-:W-:-:S09]  /*0350*/  UISETP.NE.AND UP0, UPT, UR4, UR5, UPT ;  /* 0x000000050400728c */ /* 0x004fd2000bf05270 */
[----:B------:R-:W-:Y:S05]  /*0360*/  BRA.U UP0, `(.L_x_30) ;  /* 0xfffffffd00647547 */ /* 0x000fea000b83ffff */
[----:B------:R-:W-:Y:S05]  /*0370*/  EXIT ;  /* 0x000000000000794d */ /* 0x000fea0003800000 */
.L_x_31:
        /* <DEDUP_REMOVED lines=16> */
.L_x_43:


//--------------------- .text._Z18uint8_layout_transPhPimm --------------------------
	.section	.text._Z18uint8_layout_transPhPimm,"ax",@progbits
	.align	128
        .global         _Z18uint8_layout_transPhPimm
        .type           _Z18uint8_layout_transPhPimm,@function
        .size           _Z18uint8_layout_transPhPimm,(.L_x_44 - _Z18uint8_layout_transPhPimm)
        .other          _Z18uint8_layout_transPhPimm,@"STO_CUDA_ENTRY STV_DEFAULT"
_Z18uint8_layout_transPhPimm:
.text._Z18uint8_layout_transPhPimm:
[----:B------:R-:W-:Y:S01]  /*0000*/  LDC R1, c[0x0][0x37c] ;  /* 0x0000df00ff017b82 */ /* 0x000fe20000000800 */
[----:B------:R-:W0:Y:S07]  /*0010*/  S2R R0, SR_TID.X ;  /* 0x0000000000007919 */ /* 0x000e2e0000002100 */
[----:B------:R-:W0:Y:S01]  /*0020*/  S2UR UR4, SR_CTAID.X ;  /* 0x00000000000479c3 */ /* 0x000e220000002500 */
[----:B------:R-:W1:Y:S01]  /*0030*/  LDCU.64 UR6, c[0x0][0x380] ;  /* 0x00007000ff0677ac */ /* 0x000e620008000a00 */
[----:B------:R-:W2:Y:S06]  /*0040*/  LDCU.64 UR12, c[0x0][0x358] ;  /* 0x00006b00ff0c77ac */ /* 0x000eac0008000a00 */
[----:B------:R-:W0:Y:S01]  /*0050*/  LDC R7, c[0x0][0x360] ;  /* 0x0000d800ff077b82 */ /* 0x000e220000000800 */
[----:B------:R-:W3:Y:S07]  /*0060*/  LDCU.128 UR8, c[0x0][0x390] ;  /* 0x00007200ff0877ac */ /* 0x000eee0008000c00 */
[----:B------:R-:W4:Y:S01]  /*0070*/  LDC.64 R4, c[0x0][0x388] ;  /* 0x0000e200ff047b82 */ /* 0x000f220000000a00 */
[----:B0-----:R-:W-:-:S05]  /*0080*/  IMAD R7, R7, UR4, R0 ;  /* 0x0000000407077c24 */ /* 0x001fca000f8e0200 */
[----:B-1----:R-:W-:-:S04]  /*0090*/  IADD3 R2, P0, PT, R7, UR6, RZ ;  /* 0x0000000607027c10 */ /* 0x002fc8000ff1e0ff */
[----:B------:R-:W-:-:S05]  /*00a0*/  LEA.HI.X.SX32 R3, R7, UR7, 0x1, P0 ;  /* 0x0000000707037c11 */ /* 0x000fca00080f0eff */
[----:B--2---:R-:W2:Y:S01]  /*00b0*/  LDG.E.U8 R0, desc[UR12][R2.64] ;  /* 0x0000000c02007981 */ /* 0x004ea2000c1e1100 */
[----:B----4-:R-:W-:Y:S01]  /*00c0*/  IMAD.WIDE R4, R7, 0x4, R4 ;  /* 0x0000000407047825 */ /* 0x010fe200078e0204 */
[----:B---3--:R-:W-:Y:S02]  /*00d0*/  UIMAD UR6, UR11, UR8, URZ ;  /* 0x000000080b0672a4 */ /* 0x008fe4000f8e02ff */
[----:B------:R-:W-:Y:S01]  /*00e0*/  UIMAD.WIDE.U32 UR4, UR10, UR8, URZ ;  /* 0x000000080a0472a5 */ /* 0x000fe2000f8e00ff */
[----:B--2---:R-:W-:-:S05]  /*00f0*/  LOP3.LUT R9, R0, 0x1, RZ, 0xc0, !PT ;  /* 0x0000000100097812 */ /* 0x004fca00078ec0ff */
[----:B------:R0:W-:Y:S04]  /*0100*/  STG.E desc[UR12][R4.64], R9 ;  /* 0x0000000904007986 */ /* 0x0001e8000c10190c */
[----:B------:R-:W2:Y:S01]  /*0110*/  LDG.E.U8 R0, desc[UR12][R2.64] ;  /* 0x0000000c02007981 */ /* 0x000ea2000c1e1100 */
[----:B------:R-:W-:Y:S02]  /*0120*/  UIMAD UR6, UR10, UR9, UR6 ;  /* 0x000000090a0672a4 */ /* 0x000fe4000f8e0206 */
[----:B------:R-:W-:Y:S02]  /*0130*/  USHF.L.U32 UR7, UR4, 0x2, URZ ;  /* 0x0000000204077899 */ /* 0x000fe400080006ff */
[----:B------:R-:W-:-:S04]  /*0140*/  UIADD3 UR5, UPT, UPT, UR5, UR6, URZ ;  /* 0x0000000605057290 */ /* 0x000fc8000fffe0ff */
[----:B------:R-:W-:Y:S01]  /*0150*/  USHF.L.U64.HI UR4, UR4, 0x2, UR5 ;  /* 0x0000000204047899 */ /* 0x000fe20008010205 */
[----:B------:R-:W-:-:S05]  /*0160*/  IADD3 R6, P0, PT, R4, UR7, RZ ;  /* 0x0000000704067c10 */ /* 0x000fca000ff1e0ff */
[----:B------:R-:W-:Y:S02]  /*0170*/  IADD3.X R7, PT, PT, R5, UR4, RZ, P0, !PT ;  /* 0x0000000405077c10 */ /* 0x000fe400087fe4ff */
[----:B--2---:R-:W-:-:S04]  /*0180*/  SHF.R.U32.HI R0, RZ, 0x1, R0 ;  /* 0x00000001ff007819 */ /* 0x004fc80000011600 */
[----:B------:R-:W-:-:S05]  /*0190*/  LOP3.LUT R11, R0, 0x1, RZ, 0xc0, !PT ;  /* 0x00000001000b7812 */ /* 0x000fca00078ec0ff */
[----:B------:R1:W-:Y:S04]  /*01a0*/  STG.E desc[UR12][R6.64], R11 ;  /* 0x0000000b06007986 */ /* 0x0003e8000c10190c */
[----:B------:R-:W2:Y:S01]  /*01b0*/  LDG.E.U8 R0, desc[UR12][R2.64] ;  /* 0x0000000c02007981 */ /* 0x000ea2000c1e1100 */
[----:B0-----:R-:W-:-:S04]  /*01c0*/  IADD3 R4, P0, PT, R6, UR7, RZ ;  /* 0x0000000706047c10 */ /* 0x001fc8000ff1e0ff */
[----:B------:R-:W-:Y:S02]  /*01d0*/  IADD3.X R5, PT, PT, R7, UR4, RZ, P0, !PT ;  /* 0x0000000407057c10 */ /* 0x000fe400087fe4ff */
[----:B--2---:R-:W-:-:S04]  /*01e0*/  SHF.R.U32.HI R0, RZ, 0x2, R0 ;  /* 0x00000002ff007819 */ /* 0x004fc80000011600 */
[----:B------:R-:W-:-:S05]  /*01f0*/  LOP3.LUT R13, R0, 0x1, RZ, 0xc0, !PT ;  /* 0x00000001000d7812 */ /* 0x000fca00078ec0ff */
[----:B------:R0:W-:Y:S04]  /*0200*/  STG.E desc[UR12][R4.64], R13 ;  /* 0x0000000d04007986 */ /* 0x0001e8000c10190c */
[----:B------:R-:W2:Y:S01]  /*0210*/  LDG.E.U8 R0, desc[UR12][R2.64] ;  /* 0x0000000c02007981 */ /* 0x000ea2000c1e1100 */
[----:B------:R-:W-:-:S04]  /*0220*/  IADD3 R8, P0, PT, R4, UR7, RZ ;  /* 0x0000000704087c10 */ /* 0x000fc8000ff1e0ff */
[----:B------:R-:W-:Y:S02]  /*0230*/  IADD3.X R9, PT, PT, R5, UR4, RZ, P0, !PT ;  /* 0x0000000405097c10 */ /* 0x000fe400087fe4ff */
[----:B--2---:R-:W-:-:S04]  /*0240*/  SHF.R.U32.HI R0, RZ, 0x3, R0 ;  /* 0x00000003ff007819 */ /* 0x004fc80000011600 */
[----:B-1----:R-:W-:-:S05]  /*0250*/  LOP3.LUT R11, R0, 0x1, RZ, 0xc0, !PT ;  /* 0x00000001000b7812 */ /* 0x002fca00078ec0ff */
[----:B------:R1:W-:Y:S04]  /*0260*/  STG.E desc[UR12][R8.64], R11 ;  /* 0x0000000b08007986 */ /* 0x0003e8000c10190c */
[----:B------:R-:W2:Y:S01]  /*0270*/  LDG.E.U8 R0, desc[UR12][R2.64] ;  /* 0x0000000c02007981 */ /* 0x000ea2000c1e1100 */
[----:B------:R-:W-:-:S04]  /*0280*/  IADD3 R6, P0, PT, R8, UR7, RZ ;  /* 0x0000000708067c10 */ /* 0x000fc8000ff1e0ff */
[----:B------:R-:W-:Y:S02]  /*0290*/  IADD3.X R7, PT, PT, R9, UR4, RZ, P0, !PT ;  /* 0x0000000409077c10 */ /* 0x000fe400087fe4ff */
[----:B--2---:R-:W-:-:S04]  /*02a0*/  SHF.R.U32.HI R0, RZ, 0x4, R0 ;  /* 0x00000004ff007819 */ /* 0x004fc80000011600 */
[----:B0-----:R-:W-:-:S05]  /*02b0*/  LOP3.LUT R13, R0, 0x1, RZ, 0xc0, !PT ;  /* 0x00000001000d7812 */ /* 0x001fca00078ec0ff */
[----:B------:R0:W-:Y:S04]  /*02c0*/  STG.E desc[UR12][R6.64], R13 ;  /* 0x0000000d06007986 */ /* 0x0001e8000c10190c */
[----:B------:R-:W2:Y:S01]  /*02d0*/  LDG.E.U8 R0, desc[UR12][R2.64] ;  /* 0x0000000c02007981 */ /* 0x000ea2000c1e1100 */
[----:B------:R-:W-:-:S04]  /*02e0*/  IADD3 R4, P0, PT, R6, UR7, RZ ;  /* 0x0000000706047c10 */ /* 0x000fc8000ff1e0ff */
[----:B------:R-:W-:Y:S02]  /*02f0*/  IADD3.X R5, PT, PT, R7, UR4, RZ, P0, !PT ;  /* 0x0000000407057c10 */ /* 0x000fe400087fe4ff */
[----:B--2---:R-:W-:-:S04]  /*0300*/  SHF.R.U32.HI R0, RZ, 0x5, R0 ;  /* 0x00000005ff007819 */ /* 0x004fc80000011600 */
[----:B-1----:R-:W-:-:S05]  /*0310*/  LOP3.LUT R11, R0, 0x1, RZ, 0xc0, !PT ;  /* 0x00000001000b7812 */ /* 0x002fca00078ec0ff */
[----:B------:R-:W-:Y:S04]  /*0320*/  STG.E desc[UR12][R4.64], R11 ;  /* 0x0000000b04007986 */ /* 0x000fe8000c10190c */
[----:B------:R-:W2:Y:S01]  /*0330*/  LDG.E.U8 R0, desc[UR12][R2.64] ;  /* 0x0000000c02007981 */ /* 0x000ea2000c1e1100 */
[----:B------:R-:W-:-:S04]  /*0340*/  IADD3 R8, P0, PT, R4, UR7, RZ ;  /* 0x0000000704087c10 */ /* 0x000fc8000ff1e0ff */
[----:B------:R-:W-:Y:S02]  /*0350*/  IADD3.X R9, PT, PT, R5, UR4, RZ, P0, !PT ;  /* 0x0000000405097c10 */ /* 0x000fe400087fe4ff */
[----:B--2---:R-:W-:-:S04]  /*0360*/  SHF.R.U32.HI R0, RZ, 0x6, R0 ;  /* 0x00000006ff007819 */ /* 0x004fc80000011600 */
[----:B0-----:R-:W-:-:S05]  /*0370*/  LOP3.LUT R13, R0, 0x1, RZ, 0xc0, !PT ;  /* 0x00000001000d7812 */ /* 0x001fca00078ec0ff */
[----:B------:R-:W-:Y:S04]  /*0380*/  STG.E desc[UR12][R8.64], R13 ;  /* 0x0000000d08007986 */ /* 0x000fe8000c10190c */
[----:B------:R-:W2:Y:S01]  /*0390*/  LDG.E.U8 R0, desc[UR12][R2.64] ;  /* 0x0000000c02007981 */ /* 0x000ea2000c1e1100 */
[----:B------:R-:W-:-:S04]  /*03a0*/  IADD3 R6, P0, PT, R8, UR7, RZ ;  /* 0x0000000708067c10 */ /* 0x000fc8000ff1e0ff */
[----:B------:R-:W-:Y:S02]  /*03b0*/  IADD3.X R7, PT, PT, R9, UR4, RZ, P0, !PT ;  /* 0x0000000409077c10 */ /* 0x000fe400087fe4ff */
[----:B--2---:R-:W-:-:S05]  /*03c0*/  SHF.R.U32.HI R15, RZ, 0x7, R0 ;  /* 0x00000007ff0f7819 */ /* 0x004fca0000011600 */
[----:B------:R-:W-:Y:S01]  /*03d0*/  STG.E desc[UR12][R6.64], R15 ;  /* 0x0000000f06007986 */ /* 0x000fe2000c10190c */
[----:B------:R-:W-:Y:S05]  /*03e0*/  EXIT ;  /* 0x000000000000794d */ /* 0x000fea0003800000 */
.L_x_32:
        /* <DEDUP_REMOVED lines=9> */
.L_x_44:


//--------------------- .text._Z12layout_transPfPimmi --------------------------
	.section	.text._Z12layout_transPfPimmi,"ax",@progbits
	.align	128
        .global         _Z12layout_transPfPimmi
        .type           _Z12layout_transPfPimmi,@function
        .size           _Z12layout_transPfPimmi,(.L_x_45 - _Z12layout_transPfPimmi)
        .other          _Z12layout_transPfPimmi,@"STO_CUDA_ENTRY STV_DEFAULT"
_Z12layout_transPfPimmi:
.text._Z12layout_transPfPimmi:
[----:B------:R-:W-:Y:S08]  /*0000*/  LDC R1, c[0x0][0x37c] ;  /* 0x0000df00ff017b82 */ /* 0x000ff00000000800 */
[----:B------:R-:W0:Y:S01]  /*0010*/  LDC R0, c[0x0][0x3a0] ;  /* 0x0000e800ff007b82 */ /* 0x000e220000000800 */
[----:B------:R-:W1:Y:S07]  /*0020*/  S2R R3, SR_TID.X ;  /* 0x0000000000037919 */ /* 0x000e6e0000002100 */
[----:B------:R-:W2:Y:S08]  /*0030*/  LDC R2, c[0x0][0x360] ;  /* 0x0000d800ff027b82 */ /* 0x000eb00000000800 */
[----:B------:R-:W3:Y:S01]  /*0040*/  S2UR UR4, SR_CTAID.X ;  /* 0x00000000000479c3 */ /* 0x000ee20000002500 */
[----:B0-----:R-:W-:-:S13]  /*0050*/  ISETP.GE.AND P0, PT, R0, 0x1, PT ;  /* 0x000000010000780c */ /* 0x001fda0003f06270 */
[----:B-123--:R-:W-:Y:S05]  /*0060*/  @!P0 EXIT ;  /* 0x000000000000894d */ /* 0x00efea0003800000 */
[----:B------:R-:W0:Y:S01]  /*0070*/  LDCU.64 UR6, c[0x0][0x380] ;  /* 0x00007000ff0677ac */ /* 0x000e220008000a00 */
[----:B------:R-:W-:Y:S01]  /*0080*/  IMAD R2, R2, UR4, R3 ;  /* 0x0000000402027c24 */ /* 0x000fe2000f8e0203 */
[C---:B------:R-:W-:Y:S01]  /*0090*/  ISETP.GE.U32.AND P1, PT, R0.reuse, 0x10, PT ;  /* 0x000000100000780c */ /* 0x040fe20003f26070 */
[----:B------:R-:W-:Y:S01]  /*00a0*/  IMAD.MOV.U32 R11, RZ, RZ, RZ ;  /* 0x000000ffff0b7224 */ /* 0x000fe200078e00ff */
[----:B------:R-:W-:Y:S01]  /*00b0*/  LOP3.LUT P0, R18, R0, 0xf, RZ, 0xc0, !PT ;  /* 0x0000000f00127812 */ /* 0x000fe2000780c0ff */
[----:B------:R-:W-:Y:S01]  /*00c0*/  IMAD.SHL.U32 R8, R2, 0x4, RZ ;  /* 0x0000000402087824 */ /* 0x000fe200078e00ff */
[----:B------:R-:W-:-:S04]  /*00d0*/  SHF.R.S32.HI R3, RZ, 0x1f, R2 ;  /* 0x0000001fff037819 */ /* 0x000fc80000011402 */
[----:B------:R-:W-:Y:S02]  /*00e0*/  SHF.L.U64.HI R9, R2, 0x2, R3 ;  /* 0x0000000202097819 */ /* 0x000fe40000010203 */
[----:B0-----:R-:W-:-:S04]  /*00f0*/  IADD3 R4, P2, PT, R8, UR6, RZ ;  /* 0x0000000608047c10 */ /* 0x001fc8000ff5e0ff */
[----:B------:R-:W-:Y:S01]  /*0100*/  IADD3.X R5, PT, PT, R9, UR7, RZ, P2, !PT ;  /* 0x0000000709057c10 */ /* 0x000fe200097fe4ff */
[----:B------:R-:W0:Y:S01]  /*0110*/  LDCU.64 UR6, c[0x0][0x358] ;  /* 0x00006b00ff0677ac */ /* 0x000e220008000a00 */
[----:B------:R-:W-:Y:S07]  /*0120*/  @!P1 BRA `(.L_x_33) ;  /* 0x0000000800289947 */ /* 0x000fee0003800000 */
[----:B------:R-:W1:Y:S01]  /*0130*/  LDC.64 R14, c[0x0][0x390] ;  /* 0x0000e400ff0e7b82 */ /* 0x000e620000000a00 */
[----:B------:R-:W2:Y:S01]  /*0140*/  LDCU.64 UR4, c[0x0][0x388] ;  /* 0x00007100ff0477ac */ /* 0x000ea20008000a00 */
[----:B------:R-:W-:-:S06]  /*0150*/  LOP3.LUT R11, R0, 0x7ffffff0, RZ, 0xc0, !PT ;  /* 0x7ffffff0000b7812 */ /* 0x000fcc00078ec0ff */
[----:B------:R-:W1:Y:S01]  /*0160*/  LDC.64 R12, c[0x0][0x398] ;  /* 0x0000e600ff0c7b82 */ /* 0x000e620000000a00 */
[----:B--2---:R-:W-:Y:S01]  /*0170*/  IADD3 R8, P1, PT, R8, UR4, RZ ;  /* 0x0000000408087c10 */ /* 0x004fe2000ff3e0ff */
[----:B------:R-:W-:-:S03]  /*0180*/  UMOV UR4, URZ ;  /* 0x000000ff00047c82 */ /* 0x000fc60008000000 */
[----:B------:R-:W-:Y:S01]  /*0190*/  IADD3.X R9, PT, PT, R9, UR5, RZ, P1, !PT ;  /* 0x0000000509097c10 */ /* 0x000fe20008ffe4ff */
[-C--:B-1----:R-:W-:Y:S02]  /*01a0*/  IMAD R10, R13, R14.reuse, RZ ;  /* 0x0000000e0d0a7224 */ /* 0x082fe400078e02ff */
[----:B------:R-:W-:-:S04]  /*01b0*/  IMAD.WIDE.U32 R6, R12, R14, RZ ;  /* 0x0000000e0c067225 */ /* 0x000fc800078e00ff */
[----:B------:R-:W-:-:S04]  /*01c0*/  IMAD R13, R12, R15, R10 ;  /* 0x0000000f0c0d7224 */ /* 0x000fc800078e020a */
[----:B------:R-:W-:-:S05]  /*01d0*/  IMAD.IADD R13, R7, 0x1, R13 ;  /* 0x00000001070d7824 */ /* 0x000fca00078e020d */
[C-C-:B------:R-:W-:Y:S02]  /*01e0*/  SHF.L.U64.HI R12, R6.reuse, 0x3, R13.reuse ;  /* 0x00000003060c7819 */ /* 0x140fe4000001020d */
[----:B------:R-:W-:-:S07]  /*01f0*/  SHF.L.U64.HI R10, R6, 0x4, R13 ;  /* 0x00000004060a7819 */ /* 0x000fce000001020d */
.L_x_34:
[----:B0-2---:R-:W2:Y:S02]  /*0200*/  LDG.E R14, desc[UR6][R4.64] ;  /* 0x00000006040e7981 */ /* 0x005ea4000c1e1900 */
[----:B--2---:R-:W-:-:S04]  /*0210*/  SHF.R.U32.HI R14, RZ, UR4, R14 ;  /* 0x00000004ff0e7c19 */ /* 0x004fc8000801160e */
[----:B------:R-:W-:-:S05]  /*0220*/  LOP3.LUT R19, R14, 0x1, RZ, 0xc0, !PT ;  /* 0x000000010e137812 */ /* 0x000fca00078ec0ff */
[----:B------:R0:W-:Y:S04]  /*0230*/  STG.E desc[UR6][R8.64], R19 ;  /* 0x0000001308007986 */ /* 0x0001e8000c101906 */
[----:B------:R-:W2:Y:S01]  /*0240*/  LDG.E R15, desc[UR6][R4.64] ;  /* 0x00000006040f7981 */ /* 0x000ea2000c1e1900 */
[----:B------:R-:W-:Y:S01]  /*0250*/  UIADD3 UR5, UPT, UPT, UR4, 0x1, URZ ;  /* 0x0000000104057890 */ /* 0x000fe2000fffe0ff */
[----:B------:R-:W-:-:S05]  /*0260*/  LEA R14, P1, R6, R8, 0x2 ;  /* 0x00000008060e7211 */ /* 0x000fca00078210ff */
[----:B--2---:R-:W-:Y:S02]  /*0270*/  SHF.R.U32.HI R16, RZ, UR5, R15 ;  /* 0x00000005ff107c19 */ /* 0x004fe4000801160f */
[----:B------:R-:W-:Y:S02]  /*0280*/  LEA.HI.X R15, R6, R9, R13, 0x2, P1 ;  /* 0x00000009060f7211 */ /* 0x000fe400008f140d */
[----:B------:R-:W-:-:S05]  /*0290*/  LOP3.LUT R21, R16, 0x1, RZ, 0xc0, !PT ;  /* 0x0000000110157812 */ /* 0x000fca00078ec0ff */
[----:B------:R1:W-:Y:S04]  /*02a0*/  STG.E desc[UR6][R14.64], R21 ;  /* 0x000000150e007986 */ /* 0x0003e8000c101906 */
[----:B------:R-:W0:Y:S01]  /*02b0*/  LDG.E R17, desc[UR6][R4.64] ;  /* 0x0000000604117981 */ /* 0x000e22000c1e1900 */
[----:B------:R-:W-:Y:S01]  /*02c0*/  UIADD3 UR5, UPT, UPT, UR4, 0x2, URZ ;  /* 0x0000000204057890 */ /* 0x000fe2000fffe0ff */
[----:B------:R-:W-:-:S05]  /*02d0*/  LEA R16, P1, R6, R8, 0x3 ;  /* 0x0000000806107211 */ /* 0x000fca00078218ff */
[----:B0-----:R-:W-:Y:S01]  /*02e0*/  SHF.R.U32.HI R19, RZ, UR5, R17 ;  /* 0x00000005ff137c19 */ /* 0x001fe20008011611 */
[----:B------:R-:W-:-:S03]  /*02f0*/  IMAD.X R17, R9, 0x1, R12, P1 ;  /* 0x0000000109117824 */ /* 0x000fc600008e060c */
[----:B------:R-:W-:-:S05]  /*0300*/  LOP3.LUT R19, R19, 0x1, RZ, 0xc0, !PT ;  /* 0x0000000113137812 */ /* 0x000fca00078ec0ff */
[----:B------:R0:W-:Y:S04]  /*0310*/  STG.E desc[UR6][R16.64], R19 ;  /* 0x0000001310007986 */ /* 0x0001e8000c101906 */
[----:B------:R-:W2:Y:S01]  /*0320*/  LDG.E R20, desc[UR6][R4.64] ;  /* 0x0000000604147981 */ /* 0x000ea2000c1e1900 */
[----:B------:R-:W-:Y:S01]  /*0330*/  UIADD3 UR5, UPT, UPT, UR4, 0x3, URZ ;  /* 0x0000000304057890 */ /* 0x000fe2000fffe0ff */
[----:B------:R-:W-:Y:S02]  /*0340*/  IMAD R23, R13, 0xc, RZ ;  /* 0x0000000c0d177824 */ /* 0x000fe400078e02ff */
[----:B-1----:R-:W-:-:S04]  /*0350*/  IMAD.WIDE.U32 R14, R6, 0xc, R8 ;  /* 0x0000000c060e7825 */ /* 0x002fc800078e0008 */
[----:B------:R-:W-:Y:S01]  /*0360*/  IMAD.IADD R15, R15, 0x1, R23 ;  /* 0x000000010f0f7824 */ /* 0x000fe200078e0217 */
[----:B--2---:R-:W-:-:S04]  /*0370*/  SHF.R.U32.HI R20, RZ, UR5, R20 ;  /* 0x00000005ff147c19 */ /* 0x004fc80008011614 */
[----:B------:R-:W-:-:S05]  /*0380*/  LOP3.LUT R21, R20, 0x1, RZ, 0xc0, !PT ;  /* 0x0000000114157812 */ /* 0x000fca00078ec0ff */
[----:B------:R1:W-:Y:S04]  /*0390*/  STG.E desc[UR6][R14.64], R21 ;  /* 0x000000150e007986 */ /* 0x0003e8000c101906 */
[----:B------:R-:W2:Y:S01]  /*03a0*/  LDG.E R20, desc[UR6][R4.64] ;  /* 0x0000000604147981 */ /* 0x000ea2000c1e1900 */
[----:B------:R-:W-:Y:S01]  /*03b0*/  UIADD3 UR5, UPT, UPT, UR4, 0x4, URZ ;  /* 0x0000000404057890 */ /* 0x000fe2000fffe0ff */
[----:B0-----:R-:W-:-:S05]  /*03c0*/  LEA R16, P1, R6, R8, 0x4 ;  /* 0x0000000806107211 */ /* 0x001fca00078220ff */
[----:B------:R-:W-:Y:S01]  /*03d0*/  IMAD.X R17, R9, 0x1, R10, P1 ;  /* 0x0000000109117824 */ /* 0x000fe200008e060a */
[----:B--2---:R-:W-:-:S04]  /*03e0*/  SHF.R.U32.HI R20, RZ, UR5, R20 ;  /* 0x00000005ff147c19 */ /* 0x004fc80008011614 */
        /* <DEDUP_REMOVED lines=12> */
[----:B0-----:R-:W-:Y:S02]  /*04b0*/  IMAD R19, R13, 0x18, RZ ;  /* 0x000000180d137824 */ /* 0x001fe400078e02ff */
[----:B------:R-:W-:-:S04]  /*04c0*/  IMAD.WIDE.U32 R16, R6, 0x18, R8 ;  /* 0x0000001806107825 */ /* 0x000fc800078e0008 */
[----:B------:R-:W-:Y:S01]  /*04d0*/  IMAD.IADD R17, R17, 0x1, R19 ;  /* 0x0000000111117824 */ /* 0x000fe200078e0213 */
[----:B--2---:R-:W-:-:S04]  /*04e0*/  SHF.R.U32.HI R20, RZ, UR5, R20 ;  /* 0x00000005ff147c19 */ /* 0x004fc80008011614 */
[----:B------:R-:W-:-:S05]  /*04f0*/  LOP3.LUT R19, R20, 0x1, RZ, 0xc0, !PT ;  /* 0x0000000114137812 */ /* 0x000fca00078ec0ff */
[----:B------:R0:W-:Y:S04]  /*0500*/  STG.E desc[UR6][R16.64], R19 ;  /* 0x0000001310007986 */ /* 0x0001e8000c101906 */
[----:B------:R-:W2:Y:S01]  /*0510*/  LDG.E R20, desc[UR6][R4.64] ;  /* 0x0000000604147981 */ /* 0x000ea2000c1e1900 */
[----:B------:R-:W-:Y:S01]  /*0520*/  UIADD3 UR5, UPT, UPT, UR4, 0x7, URZ ;  /* 0x0000000704057890 */ /* 0x000fe2000fffe0ff */
[----:B-1----:R-:W-:Y:S02]  /*0530*/  IMAD R21, R13, 0x1c, RZ ;  /* 0x0000001c0d157824 */ /* 0x002fe400078e02ff */
[----:B------:R-:W-:-:S04]  /*0540*/  IMAD.WIDE.U32 R14, R6, 0x1c, R8 ;  /* 0x0000001c060e7825 */ /* 0x000fc800078e0008 */
[----:B------:R-:W-:Y:S01]  /*0550*/  IMAD.IADD R15, R15, 0x1, R21 ;  /* 0x000000010f0f7824 */ /* 0x000fe200078e0215 */
[----:B--2---:R-:W-:-:S04]  /*0560*/  SHF.R.U32.HI R20, RZ, UR5, R20 ;  /* 0x00000005ff147c19 */ /* 0x004fc80008011614 */
[----:B------:R-:W-:-:S05]  /*0570*/  LOP3.LUT R21, R20, 0x1, RZ, 0xc0, !PT ;  /* 0x0000000114157812 */ /* 0x000fca00078ec0ff */
[----:B------:R1:W-:Y:S04]  /*0580*/  STG.E desc[UR6][R14.64], R21 ;  /* 0x000000150e007986 */ /* 0x0003e8000c101906 */
[----:B------:R-:W2:Y:S01]  /*0590*/  LDG.E R20, desc[UR6][R4.64] ;  /* 0x0000000604147981 */ /* 0x000ea2000c1e1900 */
[----:B------:R-:W-:Y:S01]  /*05a0*/  UIADD3 UR5, UPT, UPT, UR4, 0x8, URZ ;  /* 0x0000000804057890 */ /* 0x000fe2000fffe0ff */
[----:B0-----:R-:W-:-:S04]  /*05b0*/  LEA R16, P1, R6, R8, 0x5 ;  /* 0x0000000806107211 */ /* 0x001fc800078228ff */
[----:B------:R-:W-:Y:S02]  /*05c0*/  LEA.HI.X R17, R6, R9, R13, 0x5, P1 ;  /* 0x0000000906117211 */ /* 0x000fe400008f2c0d */
        /* <DEDUP_REMOVED lines=51> */
[----:B------:R-:W3:Y:S01]  /*0900*/  LDG.E R20, desc[UR6][R4.64] ;  /* 0x0000000604147981 */ /* 0x000ee2000c1e1900 */
[----:B------:R-:W-:Y:S01]  /*0910*/  UIADD3 UR5, UPT, UPT, UR4, 0xf, URZ ;  /* 0x0000000f04057890 */ /* 0x000fe2000fffe0ff */
[----:B-1----:R-:W-:Y:S01]  /*0920*/  IMAD R21, R13, 0x3c, RZ ;  /* 0x0000003c0d157824 */ /* 0x002fe200078e02ff */
[----:B------:R-:W-:Y:S01]  /*0930*/  UIADD3 UR4, UPT, UPT, UR4, 0x10, URZ ;  /* 0x0000001004047890 */ /* 0x000fe2000fffe0ff */
[C---:B------:R-:W-:Y:S01]  /*0940*/  IMAD.WIDE.U32 R14, R6.reuse, 0x3c, R8 ;  /* 0x0000003c060e7825 */ /* 0x040fe200078e0008 */
[----:B------:R-:W-:-:S03]  /*0950*/  LEA R8, P2, R6, R8, 0x6 ;  /* 0x0000000806087211 */ /* 0x000fc600078430ff */
[----:B------:R-:W-:Y:S01]  /*0960*/  IMAD.IADD R15, R15, 0x1, R21 ;  /* 0x000000010f0f7824 */ /* 0x000fe200078e0215 */
[----:B------:R-:W-:Y:S02]  /*0970*/  ISETP.NE.AND P1, PT, R11, UR4, PT ;  /* 0x000000040b007c0c */ /* 0x000fe4000bf25270 */
[----:B------:R-:W-:Y:S02]  /*0980*/  LEA.HI.X R9, R6, R9, R13, 0x6, P2 ;  /* 0x0000000906097211 */ /* 0x000fe400010f340d */
[----:B---3--:R-:W-:-:S04]  /*0990*/  SHF.R.U32.HI R20, RZ, UR5, R20 ;  /* 0x00000005ff147c19 */ /* 0x008fc80008011614 */
[----:B------:R-:W-:-:S05]  /*09a0*/  LOP3.LUT R21, R20, 0x1, RZ, 0xc0, !PT ;  /* 0x0000000114157812 */ /* 0x000fca00078ec0ff */
[----:B------:R2:W-:Y:S01]  /*09b0*/  STG.E desc[UR6][R14.64], R21 ;  /* 0x000000150e007986 */ /* 0x0005e2000c101906 */
[----:B------:R-:W-:Y:S05]  /*09c0*/  @P1 BRA `(.L_x_34) ;  /* 0xfffffff8000c1947 */ /* 0x000fea000383ffff */
.L_x_33:
[----:B0-----:R-:W-:Y:S05]  /*09d0*/  @!P0 EXIT ;  /* 0x000000000000894d */ /* 0x001fea0003800000 */
[----:B------:R-:W0:Y:S01]  /*09e0*/  LDC.64 R8, c[0x0][0x390] ;  /* 0x0000e400ff087b82 */ /* 0x000e220000000a00 */
[----:B------:R-:W-:Y:S02]  /*09f0*/  ISETP.GE.U32.AND P1, PT, R18, 0x8, PT ;  /* 0x000000081200780c */ /* 0x000fe40003f26070 */
[----:B------:R-:W-:-:S04]  /*0a00*/  LOP3.LUT R10, R0, 0x7, RZ, 0xc0, !PT ;  /* 0x00000007000a7812 */ /* 0x000fc800078ec0ff */
[----:B------:R-:W-:Y:S01]  /*0a10*/  ISETP.NE.AND P0, PT, R10, RZ, PT ;  /* 0x000000ff0a00720c */ /* 0x000fe20003f05270 */
[----:B------:R-:W0:Y:S02]  /*0a20*/  LDC.64 R6, c[0x0][0x398] ;  /* 0x0000e600ff067b82 */ /* 0x000e240000000a00 */
[----:B0-----:R-:W-:-:S04]  /*0a30*/  IMAD R7, R7, R8, RZ ;  /* 0x0000000807077224 */ /* 0x001fc800078e02ff */
[C---:B------:R-:W-:Y:S02]  /*0a40*/  IMAD R9, R6.reuse, R9, R7 ;  /* 0x0000000906097224 */ /* 0x040fe400078e0207 */
[----:B------:R-:W-:-:S04]  /*0a50*/  IMAD.WIDE.U32 R6, R6, R8, RZ ;  /* 0x0000000806067225 */ /* 0x000fc800078e00ff */
[----:B------:R-:W-:Y:S01]  /*0a60*/  IMAD.IADD R8, R7, 0x1, R9 ;  /* 0x0000000107087824 */ /* 0x000fe200078e0209 */
[----:B------:R-:W-:Y:S06]  /*0a70*/  @!P1 BRA `(.L_x_35) ;  /* 0x0000000000f89947 */ /* 0x000fec0003800000 */
[----:B--2---:R-:W2:Y:S01]  /*0a80*/  LDG.E R16, desc[UR6][R4.64] ;  /* 0x0000000604107981 */ /* 0x004ea2000c1e1900 */
[----:B------:R-:W0:Y:S01]  /*0a90*/  LDCU.64 UR4, c[0x0][0x388] ;  /* 0x00007100ff0477ac */ /* 0x000e220008000a00 */
[----:B------:R-:W-:Y:S02]  /*0aa0*/  IMAD R9, R8, R11, RZ ;  /* 0x0000000b08097224 */ /* 0x000fe400078e02ff */
[----:B------:R-:W-:-:S04]  /*0ab0*/  IMAD.WIDE.U32 R14, R11, R6, R2 ;  /* 0x000000060b0e7225 */ /* 0x000fc800078e0002 */
[----:B------:R-:W-:Y:S01]  /*0ac0*/  IMAD.IADD R9, R15, 0x1, R9 ;  /* 0x000000010f097824 */ /* 0x000fe200078e0209 */
[----:B0-----:R-:W-:-:S04]  /*0ad0*/  LEA R12, P1, R14, UR4, 0x2 ;  /* 0x000000040e0c7c11 */ /* 0x001fc8000f8210ff */
[----:B------:R-:W-:Y:S02]  /*0ae0*/  LEA.HI.X R13, R14, UR5, R9, 0x2, P1 ;  /* 0x000000050e0d7c11 */ /* 0x000fe400088f1409 */
[----:B--2---:R-:W-:-:S04]  /*0af0*/  SHF.R.U32.HI R16, RZ, R11, R16 ;  /* 0x0000000bff107219 */ /* 0x004fc80000011610 */
[----:B------:R-:W-:-:S05]  /*0b00*/  LOP3.LUT R19, R16, 0x1, RZ, 0xc0, !PT ;  /* 0x0000000110137812 */ /* 0x000fca00078ec0ff */
[----:B------:R0:W-:Y:S04]  /*0b10*/  STG.E desc[UR6][R12.64], R19 ;  /* 0x000000130c007986 */ /* 0x0001e8000c101906 */
[----:B------:R-:W2:Y:S01]  /*0b20*/  LDG.E R17, desc[UR6][R4.64] ;  /* 0x0000000604117981 */ /* 0x000ea2000c1e1900 */
[C---:B------:R-:W-:Y:S01]  /*0b30*/  IMAD.SHL.U32 R15, R6.reuse, 0x4, RZ ;  /* 0x00000004060f7824 */ /* 0x040fe200078e00ff */
[----:B------:R-:W-:Y:S01]  /*0b40*/  SHF.L.U64.HI R9, R6, 0x2, R8 ;  /* 0x0000000206097819 */ /* 0x000fe20000010208 */
[----:B------:R-:W-:-:S03]  /*0b50*/  VIADD R14, R11, 0x1 ;  /* 0x000000010b0e7836 */ /* 0x000fc60000000000 */
[----:B------:R-:W-:Y:S02]  /*0b60*/  IADD3 R16, P1, PT, R15, R12, RZ ;  /* 0x0000000c0f107210 */ /* 0x000fe40007f3e0ff */
[----:B--2---:R-:W-:-:S03]  /*0b70*/  SHF.R.U32.HI R14, RZ, R14, R17 ;  /* 0x0000000eff0e7219 */ /* 0x004fc60000011611 */
[----:B------:R-:W-:Y:S01]  /*0b80*/  IMAD.X R17, R9, 0x1, R13, P1 ;  /* 0x0000000109117824 */ /* 0x000fe200008e060d */
[----:B------:R-:W-:-:S05]  /*0b90*/  LOP3.LUT R21, R14, 0x1, RZ, 0xc0, !PT ;  /* 0x000000010e157812 */ /* 0x000fca00078ec0ff */
[----:B------:R1:W-:Y:S04]  /*0ba0*/  STG.E desc[UR6][R16.64], R21 ;  /* 0x0000001510007986 */ /* 0x0003e8000c101906 */
[----:B------:R-:W2:Y:S01]  /*0bb0*/  LDG.E R14, desc[UR6][R4.64] ;  /* 0x00000006040e7981 */ /* 0x000ea2000c1e1900 */
[----:B0-----:R-:W-:Y:S01]  /*0bc0*/  VIADD R13, R11, 0x2 ;  /* 0x000000020b0d7836 */ /* 0x001fe20000000000 */
[----:B------:R-:W-:-:S04]  /*0bd0*/  IADD3 R12, P1, PT, R16, R15, RZ ;  /* 0x0000000f100c7210 */ /* 0x000fc80007f3e0ff */
[----:B--2---:R-:W-:Y:S01]  /*0be0*/  SHF.R.U32.HI R14, RZ, R13, R14 ;  /* 0x0000000dff0e7219 */ /* 0x004fe2000001160e */
[----:B------:R-:W-:-:S03]  /*0bf0*/  IMAD.X R13, R17, 0x1, R9, P1 ;  /* 0x00000001110d7824 */ /* 0x000fc600008e0609 */
[----:B------:R-:W-:-:S05]  /*0c00*/  LOP3.LUT R23, R14, 0x1, RZ, 0xc0, !PT ;  /* 0x000000010e177812 */ /* 0x000fca00078ec0ff */
[----:B------:R0:W-:Y:S04]  /*0c10*/  STG.E desc[UR6][R12.64], R23 ;  /* 0x000000170c007986 */ /* 0x0001e8000c101906 */
[----:B------:R-:W2:Y:S01]  /*0c20*/  LDG.E R19, desc[UR6][R4.64] ;  /* 0x0000000604137981 */ /* 0x000ea2000c1e1900 */
[----:B------:R-:W-:Y:S01]  /*0c30*/  VIADD R14, R11, 0x3 ;  /* 0x000000030b0e7836 */ /* 0x000fe20000000000 */
[----:B------:R-:W-:-:S04]  /*0c40*/  IADD3 R18, P1, PT, R12, R15, RZ ;  /* 0x0000000f0c127210 */ /* 0x000fc80007f3e0ff */
[----:B--2---:R-:W-:Y:S01]  /*0c50*/  SHF.R.U32.HI R14, RZ, R14, R19 ;  /* 0x0000000eff0e7219 */ /* 0x004fe20000011613 */
[----:B------:R-:W-:-:S03]  /*0c60*/  IMAD.X R19, R13, 0x1, R9, P1 ;  /* 0x000000010d137824 */ /* 0x000fc600008e0609 */
[----:B-1----:R-:W-:-:S05]  /*0c70*/  LOP3.LUT R21, R14, 0x1, RZ, 0xc0, !PT ;  /* 0x000000010e157812 */ /* 0x002fca00078ec0ff */
[----:B------:R1:W-:Y:S04]  /*0c80*/  STG.E desc[UR6][R18.64], R21 ;  /* 0x0000001512007986 */ /* 0x0003e8000c101906 */
[----:B------:R-:W2:Y:S01]  /*0c90*/  LDG.E R17, desc[UR6][R4.64] ;  /* 0x0000000604117981 */ /* 0x000ea2000c1e1900 */
[----:B------:R-:W-:Y:S01]  /*0ca0*/  VIADD R14, R11, 0x4 ;  /* 0x000000040b0e7836 */ /* 0x000fe20000000000 */
[----:B------:R-:W-:-:S04]  /*0cb0*/  IADD3 R16, P1, PT, R18, R15, RZ ;  /* 0x0000000f12107210 */ /* 0x000fc80007f3e0ff */
[----:B--2---:R-:W-:Y:S01]  /*0cc0*/  SHF.R.U32.HI R14, RZ, R14, R17 ;  /* 0x0000000eff0e7219 */ /* 0x004fe20000011611 */
[----:B------:R-:W-:-:S03]  /*0cd0*/  IMAD.X R17, R19, 0x1, R9, P1 ;  /* 0x0000000113117824 */ /* 0x000fc600008e0609 */
[----:B0-----:R-:W-:-:S05]  /*0ce0*/  LOP3.LUT R23, R14, 0x1, RZ, 0xc0, !PT ;  /* 0x000000010e177812 */ /* 0x001fca00078ec0ff */
        /* <DEDUP_REMOVED lines=16> */
[C---:B------:R-:W-:Y:S01]  /*0df0*/  VIADD R16, R11.reuse, 0x7 ;  /* 0x000000070b107836 */ /* 0x040fe20000000000 */
[----:B------:R-:W-:Y:S01]  /*0e00*/  IADD3 R14, P1, PT, R18, R15, RZ ;  /* 0x0000000f120e7210 */ /* 0x000fe20007f3e0ff */
[----:B------:R-:W-:-:S04]  /*0e10*/  VIADD R11, R11, 0x8 ;  /* 0x000000080b0b7836 */ /* 0x000fc80000000000 */
[----:B------:R-:W-:Y:S01]  /*0e20*/  IMAD.X R15, R19, 0x1, R9, P1 ;  /* 0x00000001130f7824 */ /* 0x000fe200008e0609 */
[----:B--2---:R-:W-:-:S04]  /*0e30*/  SHF.R.U32.HI R16, RZ, R16, R23 ;  /* 0x00000010ff107219 */ /* 0x004fc80000011617 */
[----:B------:R-:W-:-:S05]  /*0e40*/  LOP3.LUT R9, R16, 0x1, RZ, 0xc0, !PT ;  /* 0x0000000110097812 */ /* 0x000fca00078ec0ff */
[----:B------:R1:W-:Y:S02]  /*0e50*/  STG.E desc[UR6][R14.64], R9 ;  /* 0x000000090e007986 */ /* 0x0003e4000c101906 */
.L_x_35:
[----:B------:R-:W-:Y:S05]  /*0e60*/  @!P0 EXIT ;  /* 0x000000000000894d */ /* 0x000fea0003800000 */
[----:B------:R-:W-:Y:S02]  /*0e70*/  ISETP.GE.U32.AND P1, PT, R10, 0x4, PT ;  /* 0x000000040a00780c */ /* 0x000fe40003f26070 */
[----:B------:R-:W-:-:S04]  /*0e80*/  LOP3.LUT R0, R0, 0x3, RZ, 0xc0, !PT ;  /* 0x0000000300007812 */ /* 0x000fc800078ec0ff */
[----:B------:R-:W-:-:S07]  /*0e90*/  ISETP.NE.AND P0, PT, R0, RZ, PT ;  /* 0x000000ff0000720c */ /* 0x000fce0003f05270 */
[----:B------:R-:W-:Y:S06]  /*0ea0*/  @!P1 BRA `(.L_x_36) ;  /* 0x0000000000889947 */ /* 0x000fec0003800000 */
[----:B------:R-:W3:Y:S01]  /*0eb0*/  LDG.E R10, desc[UR6][R4.64] ;  /* 0x00000006040a7981 */ /* 0x000ee2000c1e1900 */
[----:B------:R-:W0:Y:S01]  /*0ec0*/  LDCU.64 UR4, c[0x0][0x388] ;  /* 0x00007100ff0477ac */ /* 0x000e220008000a00 */
[----:B-1----:R-:W-:Y:S02]  /*0ed0*/  IMAD R9, R8, R11, RZ ;  /* 0x0000000b08097224 */ /* 0x002fe400078e02ff */
[----:B--2---:R-:W-:-:S04]  /*0ee0*/  IMAD.WIDE.U32 R14, R11, R6, R2 ;  /* 0x000000060b0e7225 */ /* 0x004fc800078e0002 */
[----:B------:R-:W-:Y:S01]  /*0ef0*/  IMAD.IADD R9, R15, 0x1, R9 ;  /* 0x000000010f097824 */ /* 0x000fe200078e0209 */
[----:B0-----:R-:W-:-:S04]  /*0f00*/  LEA R12, P1, R14, UR4, 0x2 ;  /* 0x000000040e0c7c11 */ /* 0x001fc8000f8210ff */
[----:B------:R-:W-:Y:S02]  /*0f10*/  LEA.HI.X R13, R14, UR5, R9, 0x2, P1 ;  /* 0x000000050e0d7c11 */ /* 0x000fe400088f1409 */
[----:B---3--:R-:W-:-:S04]  /*0f20*/  SHF.R.U32.HI R10, RZ, R11, R10 ;  /* 0x0000000bff0a7219 */ /* 0x008fc8000001160a */
        /* <DEDUP_REMOVED lines=19> */
[C---:B------:R-:W-:Y:S01]  /*1060*/  VIADD R17, R11.reuse, 0x3 ;  /* 0x000000030b117836 */ /* 0x040fe20000000000 */
[----:B------:R-:W-:Y:S01]  /*1070*/  IADD3 R16, P1, PT, R12, R23, RZ ;  /* 0x000000170c107210 */ /* 0x000fe20007f3e0ff */
[----:B------:R-:W-:-:S03]  /*1080*/  VIADD R11, R11, 0x4 ;  /* 0x000000040b0b7836 */ /* 0x000fc60000000000 */
[----:B--2---:R-:W-:Y:S01]  /*1090*/  SHF.R.U32.HI R10, RZ, R17, R10 ;  /* 0x00000011ff0a7219 */ /* 0x004fe2000001160a */
[----:B------:R-:W-:-:S03]  /*10a0*/  IMAD.X R17, R13, 0x1, R9, P1 ;  /* 0x000000010d117824 */ /* 0x000fc600008e0609 */
[----:B------:R-:W-:-:S05]  /*10b0*/  LOP3.LUT R9, R10, 0x1, RZ, 0xc0, !PT ;  /* 0x000000010a097812 */ /* 0x000fca00078ec0ff */
[----:B------:R3:W-:Y:S02]  /*10c0*/  STG.E desc[UR6][R16.64], R9 ;  /* 0x0000000910007986 */ /* 0x0007e4000c101906 */
.L_x_36:
[----:B------:R-:W-:Y:S05]  /*10d0*/  @!P0 EXIT ;  /* 0x000000000000894d */ /* 0x000fea0003800000 */
[----:B------:R-:W0:Y:S01]  /*10e0*/  LDCU.64 UR4, c[0x0][0x388] ;  /* 0x00007100ff0477ac */ /* 0x000e220008000a00 */
[----:B------:R-:W-:Y:S01]  /*10f0*/  IMAD.WIDE.U32 R2, R11, R6, R2 ;  /* 0x000000060b027225 */ /* 0x000fe200078e0002 */
[----:B-123--:R-:W-:-:S03]  /*1100*/  SHF.L.U64.HI R15, R6, 0x2, R8 ;  /* 0x00000002060f7819 */ /* 0x00efc60000010208 */
[----:B------:R-:W-:Y:S02]  /*1110*/  IMAD R9, R8, R11, RZ ;  /* 0x0000000b08097224 */ /* 0x000fe400078e02ff */
[----:B------:R-:W-:Y:S02]  /*1120*/  IMAD.MOV R0, RZ, RZ, -R0 ;  /* 0x000000ffff007224 */ /* 0x000fe400078e0a00 */
[----:B------:R-:W-:Y:S01]  /*1130*/  IMAD.IADD R9, R3, 0x1, R9 ;  /* 0x0000000103097824 */ /* 0x000fe200078e0209 */
[----:B0-----:R-:W-:-:S04]  /*1140*/  LEA R13, P0, R2, UR4, 0x2 ;  /* 0x00000004020d7c11 */ /* 0x001fc8000f8010ff */
[----:B------:R-:W-:-:S09]  /*1150*/  LEA.HI.X R8, R2, UR5, R9, 0x2, P0 ;  /* 0x0000000502087c11 */ /* 0x000fd200080f1409 */
.L_x_37:
[----:B0-----:R-:W2:Y:S01]  /*1160*/  LDG.E R2, desc[UR6][R4.64] ;  /* 0x0000000604027981 */ /* 0x001ea2000c1e1900 */
[----:B------:R-:W-:Y:S02]  /*1170*/  VIADD R0, R0, 0x1 ;  /* 0x0000000100007836 */ /* 0x000fe40000000000 */
[----:B------:R-:W-:-:S03]  /*1180*/  IMAD.MOV.U32 R3, RZ, RZ, R8 ;  /* 0x000000ffff037224 */ /* 0x000fc600078e0008 */
[----:B------:R-:W-:Y:S02]  /*1190*/  ISETP.NE.AND P0, PT, R0, RZ, PT ;  /* 0x000000ff0000720c */ /* 0x000fe40003f05270 */
[----:B--2---:R-:W-:Y:S01]  /*11a0*/  SHF.R.U32.HI R2, RZ, R11, R2 ;  /* 0x0000000bff027219 */ /* 0x004fe20000011602 */
[----:B------:R-:W-:-:S03]  /*11b0*/  VIADD R11, R11, 0x1 ;  /* 0x000000010b0b7836 */ /* 0x000fc60000000000 */
[----:B------:R-:W-:Y:S01]  /*11c0*/  LOP3.LUT R9, R2, 0x1, RZ, 0xc0, !PT ;  /* 0x0000000102097812 */ /* 0x000fe200078ec0ff */
[----:B------:R-:W-:Y:S01]  /*11d0*/  IMAD.MOV.U32 R2, RZ, RZ, R13 ;  /* 0x000000ffff027224 */ /* 0x000fe200078e000d */
[----:B------:R-:W-:-:S04]  /*11e0*/  LEA R13, P1, R6, R13, 0x2 ;  /* 0x0000000d060d7211 */ /* 0x000fc800078210ff */
[----:B------:R0:W-:Y:S01]  /*11f0*/  STG.E desc[UR6][R2.64], R9 ;  /* 0x0000000902007986 */ /* 0x0001e2000c101906 */
[----:B------:R-:W-:Y:S01]  /*1200*/  IMAD.X R8, R8, 0x1, R15, P1 ;  /* 0x0000000108087824 */ /* 0x000fe200008e060f */
[----:B------:R-:W-:Y:S07]  /*1210*/  @P0 BRA `(.L_x_37) ;  /* 0xfffffffc00d00947 */ /* 0x000fee000383ffff */
[----:B------:R-:W-:Y:S05]  /*1220*/  EXIT ;  /* 0x000000000000794d */ /* 0x000fea0003800000 */
.L_x_38:
        /* <DEDUP_REMOVED lines=13> */
.L_x_45:


//--------------------- .nv.global.init           --------------------------
	.section	.nv.global.init,"aw",@progbits
.nv.global.init:
	.type		$str,@object
	.size		$str,(.L_0 - $str)
$str:
        /*0000*/ 	.byte	0x25, 0x64, 0x2c, 0x20, 0x25, 0x64, 0x2c, 0x20, 0x25, 0x64, 0x2c, 0x20, 0x25, 0x66, 0x2c, 0x20
        /*0010*/ 	.byte	0x25, 0x66, 0x0a, 0x00
.L_0:


//--------------------- .nv.shared.reserved.0     --------------------------
	.section	.nv.shared.reserved.0,"aw",@nobits
	.weak		__nv_reservedSMEM_offset_0_alias
	.size		__nv_reservedSMEM_offset_0_alias, 0, 64
	.other		__nv_reservedSMEM_offset_0_alias,@"STO_CUDA_RESERVED_SHARED STV_DEFAULT"
__nv_reservedSMEM_offset_0_alias:
	.zero		0
	.zero		64


//--------------------- .nv.shared._Z14layout_compactPiPfmi --------------------------
	.section	.nv.shared._Z14layout_compactPiPfmi,"aw",@nobits
	.sectionflags	@""
	.align	4
.nv.shared._Z14layout_compactPiPfmi:
	.zero		5120


//--------------------- .nv.constant0._Z16uint8_spmm_1d_2dPiPfS0_ --------------------------
	.section	.nv.constant0._Z16uint8_spmm_1d_2dPiPfS0_,"a",@progbits
	.sectionflags	@""
	.align	4
.nv.constant0._Z16uint8_spmm_1d_2dPiPfS0_:
	.zero		920


//--------------------- .nv.constant0._Z16uint8_spmm_2d_1dPiPfS0_ --------------------------
	.section	.nv.constant0._Z16uint8_spmm_2d_1dPiPfS0_,"a",@progbits
	.sectionflags	@""
	.align	4
.nv.constant0._Z16uint8_spmm_2d_1dPiPfS0_:
	.zero		920


//--------------------- .nv.constant0._Z15indexed_spmm_2dPiPfS0_i --------------------------
	.section	.nv.constant0._Z15indexed_spmm_2dPiPfS0_i,"a",@progbits
	.sectionflags	@""
	.align	4
.nv.constant0._Z15indexed_spmm_2dPiPfS0_i:
	.zero		924


//--------------------- .nv.constant0._Z15indexed_spmm_1dPiPfS0_mmmi --------------------------
	.section	.nv.constant0._Z15indexed_spmm_1dPiPfS0_mmmi,"a",@progbits
	.sectionflags	@""
	.align	4
.nv.constant0._Z15indexed_spmm_1dPiPfS0_mmmi:
	.zero		948


//--------------------- .nv.constant0._Z14layout_compactPiPfmi --------------------------
	.section	.nv.constant0._Z14layout_compactPiPfmi,"a",@progbits
	.sectionflags	@""
	.align	4
.nv.constant0._Z14layout_compactPiPfmi:
	.zero		924


//--------------------- .nv.constant0._Z18uint8_layout_transPhPimm --------------------------
	.section	.nv.constant0._Z18uint8_layout_transPhPimm,"a",@progbits
	.sectionflags	@""
	.align	4
.nv.constant0._Z18uint8_layout_transPhPimm:
	.zero		928


//--------------------- .nv.constant0._Z12layout_transPfPimmi --------------------------
	.section	.nv.constant0._Z12layout_transPfPimmi,"a",@progbits
	.sectionflags	@""
	.align	4
.nv.constant0._Z12layout_transPfPimmi:
	.zero		932


//--------------------- SYMBOLS --------------------------

	.type		.nv.reservedSmem.offset0,@object
	.size		.nv.reservedSmem.offset0,0x4
	.type		.nv.reservedSmem.cap,@object
	.size		.nv.reservedSmem.cap,0x4
	.type		vprintf,@function
